def attn_fwd(
    Q,
    K,
    V,
    Out,
    Lse,
    sm_scale,
    stride_qz,
    stride_qh,
    stride_qm,
    stride_qk,
    stride_kz,
    stride_kh,
    stride_kn,
    stride_kk,
    stride_vz,
    stride_vh,
    stride_vn,
    stride_vk,
    stride_oz,
    stride_oh,
    stride_om,
    stride_ok,
    seqlen_q,
    seqlen_k,
    BLOCK_M: tl.constexpr,
    BLOCK_N: tl.constexpr,
    HEAD_DIM: tl.constexpr,
    CAUSAL: tl.constexpr,
):
    start_m = tl.program_id(0)
    off_hz = tl.program_id(1)
    q_off = off_hz * stride_qh
    k_off = off_hz * stride_kh
    v_off = off_hz * stride_vh
    offs_m = start_m * BLOCK_M + tl.arange(0, BLOCK_M)
    offs_d = tl.arange(0, HEAD_DIM)
    offs_n = tl.arange(0, BLOCK_N)
    q_ptrs = Q + q_off + offs_m[:, None] * stride_qm + offs_d[None, :] * stride_qk
    k_ptrs = K + k_off + offs_d[:, None] * stride_kk + offs_n[None, :] * stride_kn
    v_ptrs = V + v_off + offs_n[:, None] * stride_vn + offs_d[None, :] * stride_vk
    m_i = tl.full([BLOCK_M], float("-inf"), dtype=tl.float32)
    l_i = tl.zeros([BLOCK_M], dtype=tl.float32) + 1.0
    acc = tl.zeros([BLOCK_M, HEAD_DIM], dtype=tl.float32)
    q = tl.load(q_ptrs)
    acc, l_i, m_i = _attn_fwd_inner(
        acc,
        l_i,
        m_i,
        q,
        k_ptrs,
        v_ptrs,
        sm_scale,
        stride_kn,
        stride_vn,
        start_m,
        seqlen_k,
        BLOCK_M,
        BLOCK_N,
        HEAD_DIM,
        CAUSAL,
    )
    acc = acc / l_i[:, None]
    lse = m_i + tl.math.log2(l_i) / 1.4426950408889634
    o_ptrs = (
        Out
        + off_hz * stride_oh
        + offs_m[:, None] * stride_om
        + offs_d[None, :] * stride_ok
    )
    tl.store(o_ptrs, acc.to(Out.dtype.element_ty))
    tl.store(Lse + off_hz * seqlen_q + offs_m, lse)

# config = {"BLOCK_M": 256, "BLOCK_N": 16, "HEAD_DIM": 32, "arch": "sm_100", "causal": false, "dtype": "bf16", "num_stages": 4, "num_warps": 16}
# arch = sm_100


// ===== COMPILED SASS (sm_100a) =====

	.target	sm_100a

	.elftype	@"ET_EXEC"


//--------------------- .note.nv.tkinfo           --------------------------
	.section	.note.nv.tkinfo,"",@"SHT_NOTE"
	.sectionflags	@"SHF_NOTE_NV_TKINFO"
	.tkinfo
        /*0018*/ 	.word	0x00000081
        /*0030*/ 	.string	""
        /*0030*/ 	.string	"ptxas-blackwell"
        /*0030*/ 	.string	"Cuda compilation tools, release 12.9, V12.9.86"
        /*0030*/ 	.string	"Build cuda_12.9.r12.9/compiler.36037853_0"
        /*0030*/ 	.string	"-v  -suppress-debug-info  -lineinfo  -arch sm_100a "



//--------------------- .note.nv.cuver            --------------------------
	.section	.note.nv.cuver,"",@"SHT_NOTE"
	.sectionflags	@"SHF_NOTE_NV_CUVER"
        /*0018*/ 	.short	0x0001
        /*001a*/ 	.short	0x0064
        /*001c*/ 	.short	0x0001
        /*001e*/ 	.short	0x0000
        /*0020*/ 	.short	0x0001
        /*0022*/ 	.short	0x0000


//--------------------- .nv.info                  --------------------------
	.section	.nv.info,"",@"SHT_CUDA_INFO"
	.align	4


	//----- nvinfo : EIATTR_REGCOUNT
	.align		4
        /*0000*/ 	.byte	0x04, 0x2f
        /*0002*/ 	.short	(.L_2 - .L_1)
	.align		4
.L_1:
        /*0004*/ 	.word	index@(attn_fwd)
        /*0008*/ 	.word	0x00000040


	//----- nvinfo : EIATTR_FRAME_SIZE
	.align		4
.L_2:
        /*000c*/ 	.byte	0x04, 0x11
        /*000e*/ 	.short	(.L_4 - .L_3)
	.align		4
.L_3:
        /*0010*/ 	.word	index@(attn_fwd)
        /*0014*/ 	.word	0x00000000


	//----- nvinfo : EIATTR_MIN_STACK_SIZE
	.align		4
.L_4:
        /*0018*/ 	.byte	0x04, 0x12
        /*001a*/ 	.short	(.L_6 - .L_5)
	.align		4
.L_5:
        /*001c*/ 	.word	index@(attn_fwd)
        /*0020*/ 	.word	0x00000000
.L_6:


//--------------------- .nv.info.attn_fwd         --------------------------
	.section	.nv.info.attn_fwd,"",@"SHT_CUDA_INFO"
	.sectionflags	@""
	.align	4


	//----- nvinfo : EIATTR_CUDA_API_VERSION
	.align		4
        /*0000*/ 	.byte	0x04, 0x37
        /*0002*/ 	.short	(.L_8 - .L_7)
.L_7:
        /*0004*/ 	.word	0x00000081


	//----- nvinfo : EIATTR_KPARAM_INFO
	.align		4
.L_8:
        /*0008*/ 	.byte	0x04, 0x17
        /*000a*/ 	.short	(.L_10 - .L_9)
.L_9:
        /*000c*/ 	.word	0x00000000
        /*0010*/ 	.short	0x0019
        /*0012*/ 	.short	0x0080
        /*0014*/ 	.byte	0x00, 0xf4, 0x21, 0x00


	//----- nvinfo : EIATTR_KPARAM_INFO
	.align		4
.L_10:
        /*0018*/ 	.byte	0x04, 0x17
        /*001a*/ 	.short	(.L_12 - .L_11)
.L_11:
        /*001c*/ 	.word	0x00000000
        /*0020*/ 	.short	0x0018
        /*0022*/ 	.short	0x0078
        /*0024*/ 	.byte	0x00, 0xf4, 0x21, 0x00


	//----- nvinfo : EIATTR_KPARAM_INFO
	.align		4
.L_12:
        /*0028*/ 	.byte	0x04, 0x17
        /*002a*/ 	.short	(.L_14 - .L_13)
.L_13:
        /*002c*/ 	.word	0x00000000
        /*0030*/ 	.short	0x0017
        /*0032*/ 	.short	0x0070
        /*0034*/ 	.byte	0x00, 0xf0, 0x11, 0x00


	//----- nvinfo : EIATTR_KPARAM_INFO
	.align		4
.L_14:
        /*0038*/ 	.byte	0x04, 0x17
        /*003a*/ 	.short	(.L_16 - .L_15)
.L_15:
        /*003c*/ 	.word	0x00000000
        /*0040*/ 	.short	0x0016
        /*0042*/ 	.short	0x006c
        /*0044*/ 	.byte	0x00, 0xf0, 0x11, 0x00


	//----- nvinfo : EIATTR_KPARAM_INFO
	.align		4
.L_16:
        /*0048*/ 	.byte	0x04, 0x17
        /*004a*/ 	.short	(.L_18 - .L_17)
.L_17:
        /*004c*/ 	.word	0x00000000
        /*0050*/ 	.short	0x0015
        /*0052*/ 	.short	0x0068
        /*0054*/ 	.byte	0x00, 0xf0, 0x11, 0x00


	//----- nvinfo : EIATTR_KPARAM_INFO
	.align		4
.L_18:
        /*0058*/ 	.byte	0x04, 0x17
        /*005a*/ 	.short	(.L_20 - .L_19)
.L_19:
        /*005c*/ 	.word	0x00000000
        /*0060*/ 	.short	0x0014
        /*0062*/ 	.short	0x0064
        /*0064*/ 	.byte	0x00, 0xf0, 0x11, 0x00


	//----- nvinfo : EIATTR_KPARAM_INFO
	.align		4
.L_20:
        /*0068*/ 	.byte	0x04, 0x17
        /*006a*/ 	.short	(.L_22 - .L_21)
.L_21:
        /*006c*/ 	.word	0x00000000
        /*0070*/ 	.short	0x0013
        /*0072*/ 	.short	0x0060
        /*0074*/ 	.byte	0x00, 0xf0, 0x11, 0x00


	//----- nvinfo : EIATTR_KPARAM_INFO
	.align		4
.L_22:
        /*0078*/ 	.byte	0x04, 0x17
        /*007a*/ 	.short	(.L_24 - .L_23)
.L_23:
        /*007c*/ 	.word	0x00000000
        /*0080*/ 	.short	0x0012
        /*0082*/ 	.short	0x005c
        /*0084*/ 	.byte	0x00, 0xf0, 0x11, 0x00


	//----- nvinfo : EIATTR_KPARAM_INFO
	.align		4
.L_24:
        /*0088*/ 	.byte	0x04, 0x17
        /*008a*/ 	.short	(.L_26 - .L_25)
.L_25:
        /*008c*/ 	.word	0x00000000
        /*0090*/ 	.short	0x0011
        /*0092*/ 	.short	0x0058
        /*0094*/ 	.byte	0x00, 0xf0, 0x11, 0x00


	//----- nvinfo : EIATTR_KPARAM_INFO
	.align		4
.L_26:
        /*0098*/ 	.byte	0x04, 0x17
        /*009a*/ 	.short	(.L_28 - .L_27)
.L_27:
        /*009c*/ 	.word	0x00000000
        /*00a0*/ 	.short	0x0010
        /*00a2*/ 	.short	0x0054
        /*00a4*/ 	.byte	0x00, 0xf0, 0x11, 0x00


	//----- nvinfo : EIATTR_KPARAM_INFO
	.align		4
.L_28:
        /*00a8*/ 	.byte	0x04, 0x17
        /*00aa*/ 	.short	(.L_30 - .L_29)
.L_29:
        /*00ac*/ 	.word	0x00000000
        /*00b0*/ 	.short	0x000f
        /*00b2*/ 	.short	0x0050
        /*00b4*/ 	.byte	0x00, 0xf0, 0x11, 0x00


	//----- nvinfo : EIATTR_KPARAM_INFO
	.align		4
.L_30:
        /*00b8*/ 	.byte	0x04, 0x17
        /*00ba*/ 	.short	(.L_32 - .L_31)
.L_31:
        /*00bc*/ 	.word	0x00000000
        /*00c0*/ 	.short	0x000e
        /*00c2*/ 	.short	0x004c
        /*00c4*/ 	.byte	0x00, 0xf0, 0x11, 0x00


	//----- nvinfo : EIATTR_KPARAM_INFO
	.align		4
.L_32:
        /*00c8*/ 	.byte	0x04, 0x17
        /*00ca*/ 	.short	(.L_34 - .L_33)
.L_33:
        /*00cc*/ 	.word	0x00000000
        /*00d0*/ 	.short	0x000d
        /*00d2*/ 	.short	0x0048
        /*00d4*/ 	.byte	0x00, 0xf0, 0x11, 0x00


	//----- nvinfo : EIATTR_KPARAM_INFO
	.align		4
.L_34:
        /*00d8*/ 	.byte	0x04, 0x17
        /*00da*/ 	.short	(.L_36 - .L_35)
.L_35:
        /*00dc*/ 	.word	0x00000000
        /*00e0*/ 	.short	0x000c
        /*00e2*/ 	.short	0x0044
        /*00e4*/ 	.byte	0x00, 0xf0, 0x11, 0x00


	//----- nvinfo : EIATTR_KPARAM_INFO
	.align		4
.L_36:
        /*00e8*/ 	.byte	0x04, 0x17
        /*00ea*/ 	.short	(.L_38 - .L_37)
.L_37:
        /*00ec*/ 	.word	0x00000000
        /*00f0*/ 	.short	0x000b
        /*00f2*/ 	.short	0x0040
        /*00f4*/ 	.byte	0x00, 0xf0, 0x11, 0x00


	//----- nvinfo : EIATTR_KPARAM_INFO
	.align		4
.L_38:
        /*00f8*/ 	.byte	0x04, 0x17
        /*00fa*/ 	.short	(.L_40 - .L_39)
.L_39:
        /*00fc*/ 	.word	0x00000000
        /*0100*/ 	.short	0x000a
        /*0102*/ 	.short	0x003c
        /*0104*/ 	.byte	0x00, 0xf0, 0x11, 0x00


	//----- nvinfo : EIATTR_KPARAM_INFO
	.align		4
.L_40:
        /*0108*/ 	.byte	0x04, 0x17
        /*010a*/ 	.short	(.L_42 - .L_41)
.L_41:
        /*010c*/ 	.word	0x00000000
        /*0110*/ 	.short	0x0009
        /*0112*/ 	.short	0x0038
        /*0114*/ 	.byte	0x00, 0xf0, 0x11, 0x00


	//----- nvinfo : EIATTR_KPARAM_INFO
	.align		4
.L_42:
        /*0118*/ 	.byte	0x04, 0x17
        /*011a*/ 	.short	(.L_44 - .L_43)
.L_43:
        /*011c*/ 	.word	0x00000000
        /*0120*/ 	.short	0x0008
        /*0122*/ 	.short	0x0034
        /*0124*/ 	.byte	0x00, 0xf0, 0x11, 0x00


	//----- nvinfo : EIATTR_KPARAM_INFO
	.align		4
.L_44:
        /*0128*/ 	.byte	0x04, 0x17
        /*012a*/ 	.short	(.L_46 - .L_45)
.L_45:
        /*012c*/ 	.word	0x00000000
        /*0130*/ 	.short	0x0007
        /*0132*/ 	.short	0x0030
        /*0134*/ 	.byte	0x00, 0xf0, 0x11, 0x00


	//----- nvinfo : EIATTR_KPARAM_INFO
	.align		4
.L_46:
        /*0138*/ 	.byte	0x04, 0x17
        /*013a*/ 	.short	(.L_48 - .L_47)
.L_47:
        /*013c*/ 	.word	0x00000000
        /*0140*/ 	.short	0x0006
        /*0142*/ 	.short	0x002c
        /*0144*/ 	.byte	0x00, 0xf0, 0x11, 0x00


	//----- nvinfo : EIATTR_KPARAM_INFO
	.align		4
.L_48:
        /*0148*/ 	.byte	0x04, 0x17
        /*014a*/ 	.short	(.L_50 - .L_49)
.L_49:
        /*014c*/ 	.word	0x00000000
        /*0150*/ 	.short	0x0005
        /*0152*/ 	.short	0x0028
        /*0154*/ 	.byte	0x00, 0xf0, 0x11, 0x00


	//----- nvinfo : EIATTR_KPARAM_INFO
	.align		4
.L_50:
        /*0158*/ 	.byte	0x04, 0x17
        /*015a*/ 	.short	(.L_52 - .L_51)
.L_51:
        /*015c*/ 	.word	0x00000000
        /*0160*/ 	.short	0x0004
        /*0162*/ 	.short	0x0020
        /*0164*/ 	.byte	0x00, 0xf4, 0x21, 0x00


	//----- nvinfo : EIATTR_KPARAM_INFO
	.align		4
.L_52:
        /*0168*/ 	.byte	0x04, 0x17
        /*016a*/ 	.short	(.L_54 - .L_53)
.L_53:
        /*016c*/ 	.word	0x00000000
        /*0170*/ 	.short	0x0003
        /*0172*/ 	.short	0x0018
        /*0174*/ 	.byte	0x00, 0xf4, 0x21, 0x00


	//----- nvinfo : EIATTR_KPARAM_INFO
	.align		4
.L_54:
        /*0178*/ 	.byte	0x04, 0x17
        /*017a*/ 	.short	(.L_56 - .L_55)
.L_55:
        /*017c*/ 	.word	0x00000000
        /*0180*/ 	.short	0x0002
        /*0182*/ 	.short	0x0010
        /*0184*/ 	.byte	0x00, 0xf4, 0x21, 0x00


	//----- nvinfo : EIATTR_KPARAM_INFO
	.align		4
.L_56:
        /*0188*/ 	.byte	0x04, 0x17
        /*018a*/ 	.short	(.L_58 - .L_57)
.L_57:
        /*018c*/ 	.word	0x00000000
        /*0190*/ 	.short	0x0001
        /*0192*/ 	.short	0x0008
        /*0194*/ 	.byte	0x00, 0xf4, 0x21, 0x00


	//----- nvinfo : EIATTR_KPARAM_INFO
	.align		4
.L_58:
        /*0198*/ 	.byte	0x04, 0x17
        /*019a*/ 	.short	(.L_60 - .L_59)
.L_59:
        /*019c*/ 	.word	0x00000000
        /*01a0*/ 	.short	0x0000
        /*01a2*/ 	.short	0x0000
        /*01a4*/ 	.byte	0x00, 0xf4, 0x21, 0x00


	//----- nvinfo : EIATTR_SPARSE_MMA_MASK
	.align		4
.L_60:
        /*01a8*/ 	.byte	0x03, 0x50
        /*01aa*/ 	.short	0x0000


	//----- nvinfo : EIATTR_MAXREG_COUNT
	.align		4
        /*01ac*/ 	.byte	0x03, 0x1b
        /*01ae*/ 	.short	0x0080


	//----- nvinfo : EIATTR_NUM_BARRIERS
	.align		4
        /*01b0*/ 	.byte	0x02, 0x4c
        /*01b2*/ 	.byte	0x01
	.zero		1


	//----- nvinfo : EIATTR_COOP_GROUP_MASK_REGIDS
	.align		4
        /*01b4*/ 	.byte	0x04, 0x29
        /*01b6*/ 	.short	(.L_62 - .L_61)


	//   ....[0]....
.L_61:
        /*01b8*/ 	.word	0xffffffff


	//   ....[1]....
        /*01bc*/ 	.word	0xffffffff


	//   ....[2]....
        /*01c0*/ 	.word	0xffffffff


	//   ....[3]....
        /*01c4*/ 	.word	0xffffffff


	//   ....[4]....
        /*01c8*/ 	.word	0xffffffff


	//   ....[5]....
        /*01cc*/ 	.word	0xffffffff


	//   ....[6]....
        /*01d0*/ 	.word	0xffffffff


	//   ....[7]....
        /*01d4*/ 	.word	0xffffffff


	//----- nvinfo : EIATTR_COOP_GROUP_INSTR_OFFSETS
	.align		4
.L_62:
        /*01d8*/ 	.byte	0x04, 0x28
        /*01da*/ 	.short	(.L_64 - .L_63)


	//   ....[0]....
.L_63:
        /*01dc*/ 	.word	0x00000eb0


	//   ....[1]....
        /*01e0*/ 	.word	0x00000ee0


	//   ....[2]....
        /*01e4*/ 	.word	0x00000f00


	//   ....[3]....
        /*01e8*/ 	.word	0x00000f20


	//   ....[4]....
        /*01ec*/ 	.word	0x000011c0


	//   ....[5]....
        /*01f0*/ 	.word	0x00001200


	//   ....[6]....
        /*01f4*/ 	.word	0x00001390


	//   ....[7]....
        /*01f8*/ 	.word	0x000013a0


	//----- nvinfo : EIATTR_VRC_CTA_INIT_COUNT
	.align		4
.L_64:
        /*01fc*/ 	.byte	0x02, 0x4a
	.zero		1
	.zero		1


	//----- nvinfo : EIATTR_EXIT_INSTR_OFFSETS
	.align		4
        /*0200*/ 	.byte	0x04, 0x1c
        /*0202*/ 	.short	(.L_66 - .L_65)


	//   ....[0]....
.L_65:
        /*0204*/ 	.word	0x00002360


	//   ....[1]....
        /*0208*/ 	.word	0x00002390


	//----- nvinfo : EIATTR_REQNTID
	.align		4
.L_66:
        /*020c*/ 	.byte	0x04, 0x10
        /*020e*/ 	.short	(.L_68 - .L_67)
.L_67:
        /*0210*/ 	.word	0x00000200
        /*0214*/ 	.word	0x00000001
        /*0218*/ 	.word	0x00000001


	//----- nvinfo : EIATTR_CBANK_PARAM_SIZE
	.align		4
.L_68:
        /*021c*/ 	.byte	0x03, 0x19
        /*021e*/ 	.short	0x0088


	//----- nvinfo : EIATTR_PARAM_CBANK
	.align		4
        /*0220*/ 	.byte	0x04, 0x0a
        /*0222*/ 	.short	(.L_70 - .L_69)
	.align		4
.L_69:
        /*0224*/ 	.word	index@(.nv.constant0.attn_fwd)
        /*0228*/ 	.short	0x0380
        /*022a*/ 	.short	0x0088


	//----- nvinfo : EIATTR_SW_WAR
	.align		4
.L_70:
        /*022c*/ 	.byte	0x04, 0x36
        /*022e*/ 	.short	(.L_72 - .L_71)
.L_71:
        /*0230*/ 	.word	0x00000008
.L_72:


//--------------------- .nv.compat                --------------------------
	.section	.nv.compat,"",@"SHT_CUDA_COMPAT_INFO"
	.align	4
        /*0000*/ 	.byte	0x02, 0x02, 0x01, 0x00, 0x02, 0x05, 0x05, 0x00, 0x02, 0x03, 0x00, 0x00, 0x02, 0x06, 0x01, 0x00


//--------------------- .nv.callgraph             --------------------------
	.section	.nv.callgraph,"",@"SHT_CUDA_CALLGRAPH"
	.align	4
	.sectionentsize	8
	.align		4
        /*0000*/ 	.word	0x00000000
	.align		4
        /*0004*/ 	.word	0xffffffff
	.align		4
        /*0008*/ 	.word	0x00000000
	.align		4
        /*000c*/ 	.word	0xfffffffe
	.align		4
        /*0010*/ 	.word	0x00000000
	.align		4
        /*0014*/ 	.word	0xfffffffd
	.align		4
        /*0018*/ 	.word	0x00000000
	.align		4
        /*001c*/ 	.word	0xfffffffc


//--------------------- .nv.constant4             --------------------------
	.section	.nv.constant4,"a",@progbits
	.align	8
	.align		8
.nv.constant4:
        /*0000*/ 	.dword	_$_str


//--------------------- .text.attn_fwd            --------------------------
	.section	.text.attn_fwd,"ax",@progbits
	.align	128
        .global         attn_fwd
        .type           attn_fwd,@function
        .size           attn_fwd,(.L_x_3 - attn_fwd)
        .other          attn_fwd,@"STO_CUDA_ENTRY STV_DEFAULT"
attn_fwd:
.text.attn_fwd:
[----:B------:R-:W0:Y:S01]  /*0000*/  LDC R1, c[0x0][0x37c] ;  /* 0x0000df00ff017b82 */ /* 0x000e220000000800 */
[----:B------:R-:W1:Y:S07]  /*0010*/  S2R R0, SR_TID.X ;  /* 0x0000000000007919 */ /* 0x000e6e0000002100 */
[----:B------:R-:W2:Y:S01]  /*0020*/  LDC R9, c[0x0][0x3b8] ;  /* 0x0000ee00ff097b82 */ /* 0x000ea20000000800 */
[----:B------:R-:W3:Y:S01]  /*0030*/  LDCU.64 UR4, c[0x0][0x3b0] ;  /* 0x00007600ff0477ac */ /* 0x000ee20008000a00 */
[----:B------:R-:W4:Y:S01]  /*0040*/  S2R R46, SR_CTAID.X ;  /* 0x00000000002e7919 */ /* 0x000f220000002500 */
[----:B------:R-:W5:Y:S05]  /*0050*/  LDCU.64 UR10, c[0x0][0x358] ;  /* 0x00006b00ff0a77ac */ /* 0x000f6a0008000a00 */
[----:B------:R-:W3:Y:S08]  /*0060*/  S2UR UR7, SR_CTAID.Y ;  /* 0x00000000000779c3 */ /* 0x000ef00000002600 */
[----:B------:R-:W0:Y:S01]  /*0070*/  LDC.64 R10, c[0x0][0x380] ;  /* 0x0000e000ff0a7b82 */ /* 0x000e220000000a00 */
[----:B-1----:R-:W-:Y:S01]  /*0080*/  SHF.R.U32.HI R2, RZ, 0x8, R0 ;  /* 0x00000008ff027819 */ /* 0x002fe20000011600 */
[----:B---3--:R-:W-:Y:S01]  /*0090*/  UIMAD UR4, UR7, UR4, URZ ;  /* 0x00000004070472a4 */ /* 0x008fe2000f8e02ff */
[----:B------:R-:W-:-:S02]  /*00a0*/  LOP3.LUT R3, R0, 0xff, RZ, 0xc0, !PT ;  /* 0x000000ff00037812 */ /* 0x000fc400078ec0ff */
[----:B------:R-:W-:Y:S01]  /*00b0*/  SGXT.U32 R2, R2, 0x1 ;  /* 0x000000010202781a */ /* 0x000fe20000000000 */
[----:B------:R-:W-:Y:S02]  /*00c0*/  USHF.L.U32 UR6, UR4, 0x1, URZ ;  /* 0x0000000104067899 */ /* 0x000fe400080006ff */
[----:B----4-:R-:W-:Y:S02]  /*00d0*/  IMAD R46, R46, 0x100, R3 ;  /* 0x000001002e2e7824 */ /* 0x010fe400078e0203 */
[----:B--2---:R-:W-:Y:S02]  /*00e0*/  IMAD R6, R2, R9, RZ ;  /* 0x0000000902067224 */ /* 0x004fe400078e02ff */
[----:B------:R-:W-:Y:S01]  /*00f0*/  IMAD R4, R46, UR5, RZ ;  /* 0x000000052e047c24 */ /* 0x000fe2000f8e02ff */
[----:B------:R-:W-:Y:S01]  /*0100*/  UIMAD.WIDE UR4, UR4, 0x2, URZ ;  /* 0x00000002040478a5 */ /* 0x000fe2000f8e02ff */
[----:B------:R-:W-:Y:S02]  /*0110*/  IMAD R8, R9, 0x2, R6 ;  /* 0x0000000209087824 */ /* 0x000fe400078e0206 */
[----:B------:R-:W-:-:S02]  /*0120*/  IMAD.SHL.U32 R5, R4, 0x2, RZ ;  /* 0x0000000204057824 */ /* 0x000fc400078e00ff */
[----:B------:R-:W-:Y:S01]  /*0130*/  IMAD.HI R4, R4, 0x2, RZ ;  /* 0x0000000204047827 */ /* 0x000fe200078e02ff */
[----:B------:R-:W-:Y:S02]  /*0140*/  LEA R16, R9, R8, 0x1 ;  /* 0x0000000809107211 */ /* 0x000fe400078e08ff */
[----:B0-----:R-:W-:-:S03]  /*0150*/  IADD3 R5, P0, P1, R5, UR6, R10 ;  /* 0x0000000605057c10 */ /* 0x001fc6000f91e00a */
[C---:B------:R-:W-:Y:S01]  /*0160*/  IMAD R20, R9.reuse, 0x2, R16 ;  /* 0x0000000209147824 */ /* 0x040fe200078e0210 */
[----:B------:R-:W-:Y:S01]  /*0170*/  IADD3.X R4, PT, PT, R4, UR5, R11, P0, P1 ;  /* 0x0000000504047c10 */ /* 0x000fe200087e240b */
[----:B------:R-:W0:Y:S01]  /*0180*/  S2UR UR6, SR_CgaCtaId ;  /* 0x00000000000679c3 */ /* 0x000e220000008800 */
[-C--:B------:R-:W-:Y:S01]  /*0190*/  LEA R10, P0, R6, R5.reuse, 0x1 ;  /* 0x00000005060a7211 */ /* 0x080fe200078008ff */
[----:B------:R-:W-:Y:S01]  /*01a0*/  IMAD R22, R9, 0x2, R20 ;  /* 0x0000000209167824 */ /* 0x000fe200078e0214 */
[-C--:B------:R-:W-:Y:S01]  /*01b0*/  LEA R12, P1, R8, R5.reuse, 0x1 ;  /* 0x00000005080c7211 */ /* 0x080fe200078208ff */
[----:B------:R-:W-:Y:S01]  /*01c0*/  UMOV UR4, 0x400 ;  /* 0x0000040000047882 */ /* 0x000fe20000000000 */
[-C--:B------:R-:W-:Y:S01]  /*01d0*/  LEA.HI.X.SX32 R11, R6, R4.reuse, 0x1, P0 ;  /* 0x00000004060b7211 */ /* 0x080fe200000f0eff */
[----:B------:R-:W1:Y:S01]  /*01e0*/  LDCU UR5, c[0x0][0x3f0] ;  /* 0x00007e00ff0577ac */ /* 0x000e620008000800 */
[-C--:B------:R-:W-:Y:S02]  /*01f0*/  LEA R14, P0, R16, R5.reuse, 0x1 ;  /* 0x00000005100e7211 */ /* 0x080fe400078008ff */
[----:B------:R-:W-:Y:S01]  /*0200*/  LEA.HI.X.SX32 R13, R8, R4, 0x1, P1 ;  /* 0x00000004080d7211 */ /* 0x000fe200008f0eff */
[----:B-----5:R-:W2:Y:S01]  /*0210*/  LDG.E.U16 R6, desc[UR10][R10.64] ;  /* 0x0000000a0a067981 */ /* 0x020ea2000c1e1500 */
[----:B------:R-:W-:-:S02]  /*0220*/  LEA R18, P1, R22, R5, 0x1 ;  /* 0x0000000516127211 */ /* 0x000fc400078208ff */
[C---:B------:R-:W-:Y:S01]  /*0230*/  LEA R24, R9.reuse, R22, 0x1 ;  /* 0x0000001609187211 */ /* 0x040fe200078e08ff */
[----:B------:R3:W4:Y:S01]  /*0240*/  LDG.E.U16 R7, desc[UR10][R12.64] ;  /* 0x0000000a0c077981 */ /* 0x000722000c1e1500 */
[-C--:B------:R-:W-:Y:S02]  /*0250*/  LEA.HI.X.SX32 R15, R16, R4.reuse, 0x1, P0 ;  /* 0x00000004100f7211 */ /* 0x080fe400000f0eff */
[-C--:B------:R-:W-:Y:S02]  /*0260*/  LEA R16, P0, R20, R5.reuse, 0x1 ;  /* 0x0000000514107211 */ /* 0x080fe400078008ff */
[-C--:B------:R-:W-:Y:S01]  /*0270*/  LEA.HI.X.SX32 R19, R22, R4.reuse, 0x1, P1 ;  /* 0x0000000416137211 */ /* 0x080fe200008f0eff */
[C---:B------:R-:W-:Y:S01]  /*0280*/  IMAD R22, R9.reuse, 0x2, R24 ;  /* 0x0000000209167824 */ /* 0x040fe200078e0218 */
[----:B------:R-:W-:Y:S01]  /*0290*/  LEA.HI.X.SX32 R17, R20, R4, 0x1, P0 ;  /* 0x0000000414117211 */ /* 0x000fe200000f0eff */
[----:B------:R5:W4:Y:S01]  /*02a0*/  LDG.E.U16 R8, desc[UR10][R14.64] ;  /* 0x0000000a0e087981 */ /* 0x000b22000c1e1500 */
[----:B------:R-:W-:Y:S01]  /*02b0*/  LEA R20, P0, R24, R5, 0x1 ;  /* 0x0000000518147211 */ /* 0x000fe200078008ff */
[----:B------:R-:W-:-:S02]  /*02c0*/  IMAD R26, R9, 0x2, R22 ;  /* 0x00000002091a7824 */ /* 0x000fc400078e0216 */
[----:B------:R0:W4:Y:S01]  /*02d0*/  LDG.E.U16 R10, desc[UR10][R16.64] ;  /* 0x0000000a100a7981 */ /* 0x000122000c1e1500 */
[----:B------:R-:W-:Y:S02]  /*02e0*/  LEA.HI.X.SX32 R21, R24, R4, 0x1, P0 ;  /* 0x0000000418157211 */ /* 0x000fe400000f0eff */
[CC--:B---3--:R-:W-:Y:S01]  /*02f0*/  LEA R12, P0, R22.reuse, R5.reuse, 0x1 ;  /* 0x00000005160c7211 */ /* 0x0c8fe200078008ff */
[----:B------:R3:W4:Y:S01]  /*0300*/  LDG.E.U16 R11, desc[UR10][R18.64] ;  /* 0x0000000a120b7981 */ /* 0x000722000c1e1500 */
[C---:B------:R-:W-:Y:S02]  /*0310*/  LEA R24, R9.reuse, R26, 0x1 ;  /* 0x0000001a09187211 */ /* 0x040fe400078e08ff */
[-C--:B------:R-:W-:Y:S01]  /*0320*/  LEA.HI.X.SX32 R13, R22, R4.reuse, 0x1, P0 ;  /* 0x00000004160d7211 */ /* 0x080fe200000f0eff */
[----:B------:R1:W4:Y:S02]  /*0330*/  LDG.E.U16 R25, desc[UR10][R20.64] ;  /* 0x0000000a14197981 */ /* 0x000324000c1e1500 */
[C---:B------:R-:W-:Y:S01]  /*0340*/  IMAD R22, R9.reuse, 0x2, R24 ;  /* 0x0000000209167824 */ /* 0x040fe200078e0218 */
[C---:B-----5:R-:W-:Y:S01]  /*0350*/  LEA R14, P0, R26.reuse, R5, 0x1 ;  /* 0x000000051a0e7211 */ /* 0x060fe200078008ff */
[----:B------:R5:W4:Y:S02]  /*0360*/  LDG.E.U16 R27, desc[UR10][R12.64] ;  /* 0x0000000a0c1b7981 */ /* 0x000b24000c1e1500 */
[----:B------:R-:W-:Y:S01]  /*0370*/  IMAD R28, R9, 0x2, R22 ;  /* 0x00000002091c7824 */ /* 0x000fe200078e0216 */
[----:B------:R-:W-:-:S02]  /*0380*/  LEA.HI.X.SX32 R15, R26, R4, 0x1, P0 ;  /* 0x000000041a0f7211 */ /* 0x000fc400000f0eff */
[CC--:B0-----:R-:W-:Y:S02]  /*0390*/  LEA R16, P1, R24.reuse, R5.reuse, 0x1 ;  /* 0x0000000518107211 */ /* 0x0c1fe400078208ff */
[C---:B------:R-:W-:Y:S01]  /*03a0*/  LEA R26, R9.reuse, R28, 0x1 ;  /* 0x0000001c091a7211 */ /* 0x040fe200078e08ff */
[----:B------:R-:W4:Y:S01]  /*03b0*/  LDG.E.U16 R29, desc[UR10][R14.64] ;  /* 0x0000000a0e1d7981 */ /* 0x000f22000c1e1500 */
[-C--:B------:R-:W-:Y:S02]  /*03c0*/  LEA.HI.X.SX32 R17, R24, R4.reuse, 0x1, P1 ;  /* 0x0000000418117211 */ /* 0x080fe400008f0eff */
[CC--:B---3--:R-:W-:Y:S01]  /*03d0*/  LEA R18, P0, R22.reuse, R5.reuse, 0x1 ;  /* 0x0000000516127211 */ /* 0x0c8fe200078008ff */
[C---:B------:R-:W-:Y:S02]  /*03e0*/  IMAD R24, R9.reuse, 0x2, R26 ;  /* 0x0000000209187824 */ /* 0x040fe400078e021a */
[----:B------:R0:W3:Y:S01]  /*03f0*/  LDG.E.U16 R31, desc[UR10][R16.64] ;  /* 0x0000000a101f7981 */ /* 0x0000e2000c1e1500 */
[----:B------:R-:W-:Y:S01]  /*0400*/  LEA.HI.X.SX32 R19, R22, R4, 0x1, P0 ;  /* 0x0000000416137211 */ /* 0x000fe200000f0eff */
[----:B------:R-:W-:Y:S01]  /*0410*/  IMAD R30, R9, 0x2, R24 ;  /* 0x00000002091e7824 */ /* 0x000fe200078e0218 */
[----:B-1----:R-:W-:-:S03]  /*0420*/  LEA R20, P0, R24, R5, 0x1 ;  /* 0x0000000518147211 */ /* 0x002fc600078008ff */
[----:B------:R1:W3:Y:S01]  /*0430*/  LDG.E.U16 R32, desc[UR10][R18.64] ;  /* 0x0000000a12207981 */ /* 0x0002e2000c1e1500 */
[----:B------:R-:W-:Y:S02]  /*0440*/  LEA.HI.X.SX32 R21, R24, R4, 0x1, P0 ;  /* 0x0000000418157211 */ /* 0x000fe400000f0eff */
[-C--:B------:R-:W-:Y:S02]  /*0450*/  LEA R22, P1, R30, R5.reuse, 0x1 ;  /* 0x000000051e167211 */ /* 0x080fe400078208ff */
[----:B-----5:R-:W-:Y:S01]  /*0460*/  LEA R12, P0, R28, R5, 0x1 ;  /* 0x000000051c0c7211 */ /* 0x020fe200078008ff */
[----:B------:R-:W5:Y:S01]  /*0470*/  LDG.E.U16 R20, desc[UR10][R20.64] ;  /* 0x0000000a14147981 */ /* 0x000f62000c1e1500 */
[----:B------:R-:W-:Y:S02]  /*0480*/  LEA R24, R9, R30, 0x1 ;  /* 0x0000001e09187211 */ /* 0x000fe400078e08ff */
[-C--:B------:R-:W-:Y:S02]  /*0490*/  LEA.HI.X.SX32 R23, R30, R4.reuse, 0x1, P1 ;  /* 0x000000041e177211 */ /* 0x080fe400008f0eff */
[----:B------:R-:W-:-:S02]  /*04a0*/  LEA.HI.X.SX32 R13, R28, R4, 0x1, P0 ;  /* 0x000000041c0d7211 */ /* 0x000fc400000f0eff */
[-C--:B0-----:R-:W-:Y:S01]  /*04b0*/  LEA R16, P1, R24, R5.reuse, 0x1 ;  /* 0x0000000518107211 */ /* 0x081fe200078208ff */
[----:B------:R-:W5:Y:S01]  /*04c0*/  LDG.E.U16 R22, desc[UR10][R22.64] ;  /* 0x0000000a16167981 */ /* 0x000f62000c1e1500 */
[----:B------:R-:W-:Y:S02]  /*04d0*/  LEA R14, P0, R26, R5, 0x1 ;  /* 0x000000051a0e7211 */ /* 0x000fe400078008ff */
[-C--:B------:R-:W-:Y:S01]  /*04e0*/  LEA.HI.X.SX32 R17, R24, R4.reuse, 0x1, P1 ;  /* 0x0000000418117211 */ /* 0x080fe200008f0eff */
[----:B------:R-:W5:Y:S01]  /*04f0*/  LDG.E.U16 R12, desc[UR10][R12.64] ;  /* 0x0000000a0c0c7981 */ /* 0x000f62000c1e1500 */
[----:B------:R-:W-:-:S03]  /*0500*/  LEA.HI.X.SX32 R15, R26, R4, 0x1, P0 ;  /* 0x000000041a0f7211 */ /* 0x000fc600000f0eff */
[----:B------:R-:W5:Y:S04]  /*0510*/  LDG.E.U16 R16, desc[UR10][R16.64] ;  /* 0x0000000a10107981 */ /* 0x000f68000c1e1500 */
[----:B------:R-:W5:Y:S01]  /*0520*/  LDG.E.U16 R14, desc[UR10][R14.64] ;  /* 0x0000000a0e0e7981 */ /* 0x000f62000c1e1500 */
[----:B------:R-:W-:-:S05]  /*0530*/  IMAD R9, R9, 0x2, R24 ;  /* 0x0000000209097824 */ /* 0x000fca00078e0218 */
[----:B-1----:R-:W-:-:S04]  /*0540*/  LEA R18, P1, R9, R5, 0x1 ;  /* 0x0000000509127211 */ /* 0x002fc800078208ff */
[----:B------:R-:W-:-:S05]  /*0550*/  LEA.HI.X.SX32 R19, R9, R4, 0x1, P1 ;  /* 0x0000000409137211 */ /* 0x000fca00008f0eff */
[----:B------:R-:W5:Y:S01]  /*0560*/  LDG.E.U16 R18, desc[UR10][R18.64] ;  /* 0x0000000a12127981 */ /* 0x000f62000c1e1500 */
[----:B------:R-:W-:Y:S01]  /*0570*/  SHF.R.S32.HI R5, RZ, 0x8, R0 ;  /* 0x00000008ff057819 */ /* 0x000fe20000011400 */
[----:B------:R-:W-:-:S03]  /*0580*/  IMAD.SHL.U32 R4, R3, 0x2, RZ ;  /* 0x0000000203047824 */ /* 0x000fc600078e00ff */
[----:B------:R-:W-:Y:S01]  /*0590*/  SGXT R3, R5, 0x1 ;  /* 0x000000010503781a */ /* 0x000fe20000000200 */
[----:B------:R-:W-:-:S03]  /*05a0*/  ULEA UR6, UR6, UR4, 0x18 ;  /* 0x0000000406067291 */ /* 0x000fc6000f8ec0ff */
[----:B------:R-:W-:-:S04]  /*05b0*/  LOP3.LUT R3, R4, 0x210, R3, 0x78, !PT ;  /* 0x0000021004037812 */ /* 0x000fc800078e7803 */
[C---:B------:R-:W-:Y:S02]  /*05c0*/  LOP3.LUT R4, R3.reuse, 0x20, RZ, 0x3c, !PT ;  /* 0x0000002003047812 */ /* 0x040fe400078e3cff */
[C---:B------:R-:W-:Y:S02]  /*05d0*/  LOP3.LUT R5, R3.reuse, 0x40, RZ, 0x3c, !PT ;  /* 0x0000004003057812 */ /* 0x040fe400078e3cff */
[----:B------:R-:W-:Y:S01]  /*05e0*/  LOP3.LUT R9, R3, 0x60, RZ, 0x3c, !PT ;  /* 0x0000006003097812 */ /* 0x000fe200078e3cff */
[----:B------:R-:W-:Y:S01]  /*05f0*/  UISETP.GE.AND UP0, UPT, UR5, 0x1, UPT ;  /* 0x000000010500788c */ /* 0x000fe2000bf06270 */
[----:B------:R-:W-:Y:S01]  /*0600*/  MOV R58, 0xff800000 ;  /* 0xff800000003a7802 */ /* 0x000fe20000000f00 */
[----:B------:R-:W-:Y:S01]  /*0610*/  IMAD.MOV.U32 R57, RZ, RZ, 0x3f800000 ;  /* 0x3f800000ff397424 */ /* 0x000fe200078e00ff */
[----:B------:R-:W-:Y:S01]  /*0620*/  MOV R36, 0xff800000 ;  /* 0xff80000000247802 */ /* 0x000fe20000000f00 */
[----:B------:R-:W-:Y:S01]  /*0630*/  IMAD.MOV.U32 R56, RZ, RZ, 0x3f800000 ;  /* 0x3f800000ff387424 */ /* 0x000fe200078e00ff */
[----:B------:R-:W-:Y:S01]  /*0640*/  LOP3.LUT R47, R0, 0x1ff, RZ, 0xc0, !PT ;  /* 0x000001ff002f7812 */ /* 0x000fe200078ec0ff */
[----:B--2---:R-:W-:Y:S04]  /*0650*/  STS.U16 [R3+UR6], R6 ;  /* 0x0000000603007988 */ /* 0x004fe80008000406 */
[----:B----4-:R-:W-:Y:S04]  /*0660*/  STS.U16 [R3+UR6+0x1000], R11 ;  /* 0x0010000b03007988 */ /* 0x010fe80008000406 */
[----:B---3--:R-:W-:Y:S04]  /*0670*/  STS.U16 [R3+UR6+0x2000], R31 ;  /* 0x0020001f03007988 */ /* 0x008fe80008000406 */
[----:B-----5:R-:W-:Y:S04]  /*0680*/  STS.U16 [R3+UR6+0x3000], R20 ;  /* 0x0030001403007988 */ /* 0x020fe80008000406 */
[----:B------:R-:W-:Y:S04]  /*0690*/  STS.U16 [R4+UR6+0x400], R7 ;  /* 0x0004000704007988 */ /* 0x000fe80008000406 */
[----:B------:R0:W-:Y:S04]  /*06a0*/  STS.U16 [R4+UR6+0x1400], R25 ;  /* 0x0014001904007988 */ /* 0x0001e80008000406 */
[----:B------:R-:W-:Y:S04]  /*06b0*/  STS.U16 [R4+UR6+0x2400], R32 ;  /* 0x0024002004007988 */ /* 0x000fe80008000406 */
[----:B------:R-:W-:Y:S04]  /*06c0*/  STS.U16 [R4+UR6+0x3400], R22 ;  /* 0x0034001604007988 */ /* 0x000fe80008000406 */
[----:B------:R-:W-:Y:S04]  /*06d0*/  STS.U16 [R5+UR6+0x800], R8 ;  /* 0x0008000805007988 */ /* 0x000fe80008000406 */
[----:B------:R1:W-:Y:S04]  /*06e0*/  STS.U16 [R5+UR6+0x1800], R27 ;  /* 0x0018001b05007988 */ /* 0x0003e80008000406 */
[----:B------:R-:W-:Y:S04]  /*06f0*/  STS.U16 [R5+UR6+0x2800], R12 ;  /* 0x0028000c05007988 */ /* 0x000fe80008000406 */
[----:B------:R2:W-:Y:S04]  /*0700*/  STS.U16 [R5+UR6+0x3800], R16 ;  /* 0x0038001005007988 */ /* 0x0005e80008000406 */
[----:B------:R-:W-:Y:S04]  /*0710*/  STS.U16 [R9+UR6+0xc00], R10 ;  /* 0x000c000a09007988 */ /* 0x000fe80008000406 */
[----:B------:R-:W-:Y:S01]  /*0720*/  STS.U16 [R9+UR6+0x2c00], R14 ;  /* 0x002c000e09007988 */ /* 0x000fe20008000406 */
[----:B0-----:R-:W-:-:S02]  /*0730*/  CS2R R24, SRZ ;  /* 0x0000000000187805 */ /* 0x001fc4000001ff00 */
[----:B-1----:R-:W-:Y:S02]  /*0740*/  CS2R R26, SRZ ;  /* 0x00000000001a7805 */ /* 0x002fe4000001ff00 */
[----:B--2---:R-:W-:Y:S01]  /*0750*/  CS2R R16, SRZ ;  /* 0x0000000000107805 */ /* 0x004fe2000001ff00 */
[----:B------:R0:W-:Y:S01]  /*0760*/  STS.U16 [R9+UR6+0x1c00], R29 ;  /* 0x001c001d09007988 */ /* 0x0001e20008000406 */
[----:B------:R-:W-:Y:S02]  /*0770*/  CS2R R20, SRZ ;  /* 0x0000000000147805 */ /* 0x000fe4000001ff00 */
[----:B------:R-:W-:Y:S02]  /*0780*/  CS2R R22, SRZ ;  /* 0x0000000000167805 */ /* 0x000fe4000001ff00 */
[----:B------:R-:W-:Y:S01]  /*0790*/  CS2R R30, SRZ ;  /* 0x00000000001e7805 */ /* 0x000fe2000001ff00 */
[----:B------:R1:W-:Y:S01]  /*07a0*/  STS.U16 [R9+UR6+0x3c00], R18 ;  /* 0x003c001209007988 */ /* 0x0003e20008000406 */
[C---:B------:R-:W-:Y:S01]  /*07b0*/  LOP3.LUT R3, R0.reuse, 0x7, RZ, 0xc0, !PT ;  /* 0x0000000700037812 */ /* 0x040fe200078ec0ff */
[----:B------:R-:W-:Y:S01]  /*07c0*/  IMAD.SHL.U32 R4, R0, 0x2, RZ ;  /* 0x0000000200047824 */ /* 0x000fe200078e00ff */
[----:B0-----:R-:W-:-:S02]  /*07d0*/  CS2R R28, SRZ ;  /* 0x00000000001c7805 */ /* 0x001fc4000001ff00 */
[----:B-1----:R-:W-:Y:S01]  /*07e0*/  CS2R R18, SRZ ;  /* 0x0000000000127805 */ /* 0x002fe2000001ff00 */
[----:B------:R-:W-:Y:S06]  /*07f0*/  BRA.U !UP0, `(.L_x_0) ;  /* 0x0000000d08087547 */ /* 0x000fec000b800000 */
[----:B------:R-:W0:Y:S01]  /*0800*/  LDC.64 R6, c[0x0][0x3c0] ;  /* 0x0000f000ff067b82 */ /* 0x000e220000000a00 */
[----:B------:R-:W1:Y:S01]  /*0810*/  LDCU UR4, c[0x0][0x3c8] ;  /* 0x00007900ff0477ac */ /* 0x000e620008000800 */
[----:B------:R-:W-:Y:S01]  /*0820*/  IMAD.SHL.U32 R5, R47, 0x2, RZ ;  /* 0x000000022f057824 */ /* 0x000fe200078e00ff */
[----:B------:R-:W-:Y:S01]  /*0830*/  SHF.R.U32.HI R8, RZ, 0x2, R0 ;  /* 0x00000002ff087819 */ /* 0x000fe20000011600 */
[----:B------:R-:W-:Y:S01]  /*0840*/  IMAD R10, R3, 0x210, RZ ;  /* 0x00000210030a7824 */ /* 0x000fe200078e02ff */
[----:B------:R-:W-:Y:S01]  /*0850*/  LOP3.LUT R9, R4, 0x10, RZ, 0xc0, !PT ;  /* 0x0000001004097812 */ /* 0x000fe200078ec0ff */
[----:B------:R-:W2:Y:S01]  /*0860*/  LDCU.64 UR8, c[0x0][0x388] ;  /* 0x00007100ff0877ac */ /* 0x000ea20008000a00 */
[----:B------:R-:W-:Y:S01]  /*0870*/  LOP3.LUT R5, R5, 0x30, R8, 0x78, !PT ;  /* 0x0000003005057812 */ /* 0x000fe200078e7808 */
[----:B------:R-:W3:Y:S01]  /*0880*/  LDC.64 R44, c[0x0][0x3d0] ;  /* 0x0000f400ff2c7b82 */ /* 0x000ee20000000a00 */
[--C-:B------:R-:W-:Y:S01]  /*0890*/  LOP3.LUT R9, R9, 0x1e0, R0.reuse, 0xf8, !PT ;  /* 0x000001e009097812 */ /* 0x100fe200078ef800 */
[----:B------:R-:W4:Y:S01]  /*08a0*/  LDCU.64 UR12, c[0x0][0x390] ;  /* 0x00007200ff0c77ac */ /* 0x000f220008000a00 */
[----:B------:R-:W-:Y:S01]  /*08b0*/  LOP3.LUT R8, R0, 0x1f, RZ, 0xc0, !PT ;  /* 0x0000001f00087812 */ /* 0x000fe200078ec0ff */
[----:B------:R-:W-:Y:S01]  /*08c0*/  IMAD.MOV.U32 R57, RZ, RZ, 0x3f800000 ;  /* 0x3f800000ff397424 */ /* 0x000fe200078e00ff */
[----:B------:R-:W-:Y:S01]  /*08d0*/  SHF.R.S32.HI R11, RZ, 0x2, R0 ;  /* 0x00000002ff0b7819 */ /* 0x000fe20000011400 */
[----:B------:R-:W5:Y:S01]  /*08e0*/  LDCU UR14, c[0x0][0x3d8] ;  /* 0x00007b00ff0e77ac */ /* 0x000f620008000800 */
[----:B------:R-:W-:-:S02]  /*08f0*/  LOP3.LUT R55, R10, R9, RZ, 0x3c, !PT ;  /* 0x000000090a377212 */ /* 0x000fc400078e3cff */
[----:B------:R-:W-:Y:S02]  /*0900*/  CS2R R50, SRZ ;  /* 0x0000000000327805 */ /* 0x000fe4000001ff00 */
[C---:B------:R-:W-:Y:S01]  /*0910*/  LOP3.LUT R10, R0.reuse, 0xf, RZ, 0xc0, !PT ;  /* 0x0000000f000a7812 */ /* 0x040fe200078ec0ff */
[----:B------:R-:W-:Y:S01]  /*0920*/  IMAD.MOV.U32 R59, RZ, RZ, -0x800000 ;  /* 0xff800000ff3b7424 */ /* 0x000fe200078e00ff */
[----:B------:R-:W-:Y:S01]  /*0930*/  SHF.L.U32 R14, R0, 0x5, RZ ;  /* 0x00000005000e7819 */ /* 0x000fe200000006ff */
[----:B-1----:R-:W-:Y:S01]  /*0940*/  IMAD R9, R8, UR4, RZ ;  /* 0x0000000408097c24 */ /* 0x002fe2000f8e02ff */
[----:B------:R-:W-:Y:S01]  /*0950*/  SGXT R8, R11, 0x1 ;  /* 0x000000010b08781a */ /* 0x000fe20000000200 */
[----:B------:R-:W-:Y:S01]  /*0960*/  IMAD.MOV.U32 R56, RZ, RZ, 0x3f800000 ;  /* 0x3f800000ff387424 */ /* 0x000fe200078e00ff */
[----:B------:R-:W-:Y:S01]  /*0970*/  MOV R61, 0xff800000 ;  /* 0xff800000003d7802 */ /* 0x000fe20000000f00 */
[----:B0-----:R-:W-:Y:S01]  /*0980*/  IMAD R6, R6, UR7, RZ ;  /* 0x0000000706067c24 */ /* 0x001fe2000f8e02ff */
[----:B------:R-:W-:Y:S01]  /*0990*/  LOP3.LUT R15, R8, 0x90, RZ, 0xc0, !PT ;  /* 0x00000090080f7812 */ /* 0x000fe200078ec0ff */
[----:B------:R-:W-:Y:S01]  /*09a0*/  IMAD.SHL.U32 R11, R9, 0x2, RZ ;  /* 0x00000002090b7824 */ /* 0x000fe200078e00ff */
[----:B------:R-:W-:Y:S01]  /*09b0*/  CS2R R24, SRZ ;  /* 0x0000000000187805 */ /* 0x000fe2000001ff00 */
[----:B------:R-:W-:Y:S01]  /*09c0*/  IMAD.SHL.U32 R8, R6, 0x2, RZ ;  /* 0x0000000206087824 */ /* 0x000fe200078e00ff */
[----:B------:R-:W-:Y:S01]  /*09d0*/  LOP3.LUT R15, R15, 0x60, R14, 0xf8, !PT ;  /* 0x000000600f0f7812 */ /* 0x000fe200078ef80e */
[----:B------:R-:W-:Y:S01]  /*09e0*/  IMAD.HI R9, R9, 0x2, RZ ;  /* 0x0000000209097827 */ /* 0x000fe200078e02ff */
[----:B------:R-:W-:-:S02]  /*09f0*/  CS2R R26, SRZ ;  /* 0x00000000001a7805 */ /* 0x000fc4000001ff00 */
[----:B------:R-:W-:Y:S02]  /*0a00*/  CS2R R18, SRZ ;  /* 0x0000000000127805 */ /* 0x000fe4000001ff00 */
[----:B--2---:R-:W-:Y:S01]  /*0a10*/  IADD3 R17, P0, P1, R11, UR8, R8 ;  /* 0x000000080b117c10 */ /* 0x004fe2000f91e008 */
[----:B---3--:R-:W-:Y:S01]  /*0a20*/  IMAD R44, R44, UR7, RZ ;  /* 0x000000072c2c7c24 */ /* 0x008fe2000f8e02ff */
[--C-:B------:R-:W-:Y:S01]  /*0a30*/  SHF.R.U32.HI R8, RZ, 0x5, R0.reuse ;  /* 0x00000005ff087819 */ /* 0x100fe20000011600 */
[----:B------:R-:W-:Y:S01]  /*0a40*/  IMAD R12, R10, R45, RZ ;  /* 0x0000002d0a0c7224 */ /* 0x000fe200078e02ff */
[----:B------:R-:W-:Y:S02]  /*0a50*/  SHF.R.U32.HI R11, RZ, 0x4, R0 ;  /* 0x00000004ff0b7819 */ /* 0x000fe40000011600 */
[----:B------:R-:W-:Y:S02]  /*0a60*/  CS2R R20, SRZ ;  /* 0x0000000000147805 */ /* 0x000fe4000001ff00 */
[----:B------:R-:W-:Y:S01]  /*0a70*/  SHF.L.U32 R10, R44, 0x1, RZ ;  /* 0x000000012c0a7819 */ /* 0x000fe200000006ff */
[----:B------:R-:W-:Y:S01]  /*0a80*/  IMAD.SHL.U32 R13, R12, 0x2, RZ ;  /* 0x000000020c0d7824 */ /* 0x000fe200078e00ff */
[----:B------:R-:W-:Y:S01]  /*0a90*/  LOP3.LUT R15, R15, 0x10, R4, 0x78, !PT ;  /* 0x000000100f0f7812 */ /* 0x000fe200078e7804 */
[----:B------:R-:W-:Y:S01]  /*0aa0*/  IMAD.HI R44, R44, 0x2, RZ ;  /* 0x000000022c2c7827 */ /* 0x000fe200078e02ff */
[----:B------:R-:W-:-:S02]  /*0ab0*/  CS2R R22, SRZ ;  /* 0x0000000000167805 */ /* 0x000fc4000001ff00 */
[----:B------:R-:W-:Y:S02]  /*0ac0*/  CS2R R28, SRZ ;  /* 0x00000000001c7805 */ /* 0x000fe4000001ff00 */
[----:B----4-:R-:W-:Y:S02]  /*0ad0*/  IADD3 R49, P2, P3, R13, UR12, R10 ;  /* 0x0000000c0d317c10 */ /* 0x010fe4000fb5e00a */
[----:B------:R-:W-:Y:S02]  /*0ae0*/  CS2R R30, SRZ ;  /* 0x00000000001e7805 */ /* 0x000fe4000001ff00 */
[----:B------:R-:W-:Y:S01]  /*0af0*/  SGXT.U32 R10, R8, 0x4 ;  /* 0x00000004080a781a */ /* 0x000fe20000000000 */
[----:B------:R-:W-:Y:S01]  /*0b00*/  IMAD.HI R8, R6, 0x2, RZ ;  /* 0x0000000206087827 */ /* 0x000fe200078e02ff */
[----:B------:R-:W-:Y:S01]  /*0b10*/  SGXT.U32 R6, R11, 0x5 ;  /* 0x000000050b06781a */ /* 0x000fe20000000000 */
[----:B------:R-:W0:Y:S01]  /*0b20*/  LDCU UR8, c[0x0][0x3a8] ;  /* 0x00007500ff0877ac */ /* 0x000e220008000800 */
[----:B------:R-:W-:Y:S01]  /*0b30*/  LOP3.LUT R13, R0, 0x10, RZ, 0xc0, !PT ;  /* 0x00000010000d7812 */ /* 0x000fe200078ec0ff */
[----:B------:R-:W-:Y:S01]  /*0b40*/  IMAD.HI R11, R12, 0x2, RZ ;  /* 0x000000020c0b7827 */ /* 0x000fe200078e02ff */
[----:B------:R-:W-:Y:S01]  /*0b50*/  IADD3.X R9, PT, PT, R9, UR9, R8, P0, P1 ;  /* 0x0000000909097c10 */ /* 0x000fe200087e2408 */
[----:B------:R-:W-:Y:S01]  /*0b60*/  UMOV UR4, URZ ;  /* 0x000000ff00047c82 */ /* 0x000fe20008000000 */
[----:B------:R-:W-:Y:S01]  /*0b70*/  LEA R12, R13, UR6, 0x8 ;  /* 0x000000060d0c7c11 */ /* 0x000fe2000f8e40ff */
[----:B------:R-:W-:Y:S01]  /*0b80*/  IMAD R10, R10, R7, RZ ;  /* 0x000000070a0a7224 */ /* 0x000fe200078e02ff */
[----:B------:R-:W-:Y:S01]  /*0b90*/  IADD3.X R11, PT, PT, R11, UR13, R44, P2, P3 ;  /* 0x0000000d0b0b7c10 */ /* 0x000fe200097e642c */
[----:B-----5:R-:W-:-:S02]  /*0ba0*/  IMAD R48, R6, UR14, RZ ;  /* 0x0000000e06307c24 */ /* 0x020fc4000f8e02ff */
[----:B------:R-:W-:Y:S01]  /*0bb0*/  IMAD.SHL.U32 R8, R0, 0x8, RZ ;  /* 0x0000000800087824 */ /* 0x000fe200078e00ff */
[----:B------:R-:W-:Y:S01]  /*0bc0*/  LEA R44, P0, R10, R17, 0x1 ;  /* 0x000000110a2c7211 */ /* 0x000fe200078008ff */
[--C-:B------:R-:W-:Y:S01]  /*0bd0*/  IMAD R52, R13, -0xf0, R12.reuse ;  /* 0xffffff100d347824 */ /* 0x100fe200078e020c */
[----:B------:R-:W-:Y:S01]  /*0be0*/  LEA R49, P1, R48, R49, 0x1 ;  /* 0x0000003130317211 */ /* 0x000fe200078208ff */
[----:B------:R-:W-:Y:S01]  /*0bf0*/  IMAD.IADD R55, R55, 0x1, R12 ;  /* 0x0000000137377824 */ /* 0x000fe200078e020c */
[----:B------:R-:W-:Y:S02]  /*0c00*/  LEA.HI.X.SX32 R6, R10, R9, 0x1, P0 ;  /* 0x000000090a067211 */ /* 0x000fe400000f0eff */
[----:B------:R-:W-:Y:S02]  /*0c10*/  CS2R R16, SRZ ;  /* 0x0000000000107805 */ /* 0x000fe4000001ff00 */
[----:B------:R-:W-:Y:S02]  /*0c20*/  SHF.R.S32.HI R10, RZ, 0x6, R0 ;  /* 0x00000006ff0a7819 */ /* 0x000fe40000011400 */
[----:B------:R-:W-:-:S02]  /*0c30*/  LOP3.LUT R8, R8, 0x30, RZ, 0xc0, !PT ;  /* 0x0000003008087812 */ /* 0x000fc400078ec0ff */
[----:B------:R-:W-:Y:S02]  /*0c40*/  SGXT R10, R10, 0x1 ;  /* 0x000000010a0a781a */ /* 0x000fe40000000200 */
[----:B------:R-:W-:Y:S02]  /*0c50*/  LEA R9, R3, R8, 0x6 ;  /* 0x0000000803097211 */ /* 0x000fe400078e30ff */
[----:B------:R-:W-:Y:S02]  /*0c60*/  LOP3.LUT R53, R10, 0x90, RZ, 0xc0, !PT ;  /* 0x000000900a357812 */ /* 0x000fe400078ec0ff */
[----:B------:R-:W-:Y:S02]  /*0c70*/  IADD3 R52, PT, PT, R15, R52, RZ ;  /* 0x000000340f347210 */ /* 0x000fe40007ffe0ff */
[----:B------:R-:W-:Y:S02]  /*0c80*/  LEA.HI.X.SX32 R48, R48, R11, 0x1, P1 ;  /* 0x0000000b30307211 */ /* 0x000fe400008f0eff */
[----:B------:R-:W-:-:S02]  /*0c90*/  LOP3.LUT R54, R9, 0x30, R4, 0x78, !PT ;  /* 0x0000003009367812 */ /* 0x000fc400078e7804 */
[----:B0-----:R-:W-:-:S07]  /*0ca0*/  LOP3.LUT R53, R53, 0x37e, R4, 0x78, !PT ;  /* 0x0000037e35357812 */ /* 0x001fce00078e7804 */
.L_x_1:
[----:B------:R-:W-:-:S04]  /*0cb0*/  LEA R36, P0, R51, R44, 0x1 ;  /* 0x0000002c33247211 */ /* 0x000fc800078008ff */
[----:B------:R-:W-:-:S05]  /*0cc0*/  LEA.HI.X.SX32 R37, R51, R6, 0x1, P0 ;  /* 0x0000000633257211 */ /* 0x000fca00000f0eff */
[----:B------:R-:W2:Y:S01]  /*0cd0*/  LDG.E.U16 R58, desc[UR10][R36.64] ;  /* 0x0000000a243a7981 */ /* 0x000ea2000c1e1500 */
[----:B------:R-:W-:Y:S01]  /*0ce0*/  BAR.SYNC.DEFER_BLOCKING 0x0 ;  /* 0x0000000000007b1d */ /* 0x000fe20000010000 */
[----:B------:R-:W-:-:S04]  /*0cf0*/  LEA R8, P0, R50, R49, 0x1 ;  /* 0x0000003132087211 */ /* 0x000fc800078008ff */
[----:B------:R-:W-:Y:S01]  /*0d00*/  LEA.HI.X.SX32 R9, R50, R48, 0x1, P0 ;  /* 0x0000003032097211 */ /* 0x000fe200000f0eff */
[----:B--2---:R-:W-:Y:S02]  /*0d10*/  STS.U16 [R5+UR6+0x4000], R58 ;  /* 0x0040003a05007988 */ /* 0x004fe40008000406 */
[----:B------:R-:W-:Y:S06]  /*0d20*/  BAR.SYNC.DEFER_BLOCKING 0x0 ;  /* 0x0000000000007b1d */ /* 0x000fec0000010000 */
[----:B------:R0:W2:Y:S01]  /*0d30*/  LDG.E.U16 R60, desc[UR10][R8.64] ;  /* 0x0000000a083c7981 */ /* 0x0000a2000c1e1500 */
[----:B------:R-:W-:Y:S01]  /*0d40*/  UIADD3 UR4, UPT, UPT, UR4, 0x10, URZ ;  /* 0x0000001004047890 */ /* 0x000fe2000fffe0ff */
[----:B------:R-:W-:-:S02]  /*0d50*/  IMAD R51, R7, 0x10, R51 ;  /* 0x0000001007337824 */ /* 0x000fc400078e0233 */
[----:B------:R-:W-:Y:S01]  /*0d60*/  LDSM.16.MT88.4 R40, [R55] ;  /* 0x000000003728783b */ /* 0x000fe20000004200 */
[----:B------:R-:W-:Y:S01]  /*0d70*/  UISETP.GE.AND UP0, UPT, UR4, UR5, UPT ;  /* 0x000000050400728c */ /* 0x000fe2000bf06270 */
[----:B------:R-:W-:Y:S02]  /*0d80*/  IMAD R50, R45, 0x10, R50 ;  /* 0x000000102d327824 */ /* 0x000fe400078e0232 */
[----:B------:R-:W1:Y:S04]  /*0d90*/  LDSM.16.M88.4 R12, [R54+UR6+0x4000] ;  /* 0x00400006360c783b */ /* 0x000e680008000200 */
[----:B0-----:R-:W0:Y:S04]  /*0da0*/  LDSM.16.M88.4 R8, [R54+UR6+0x4200] ;  /* 0x004200063608783b */ /* 0x001e280008000200 */
[----:B------:R-:W3:Y:S01]  /*0db0*/  LDSM.16.MT88.4 R32, [R55+0x2000] ;  /* 0x002000003720783b */ /* 0x000ee20000004200 */
[----:B------:R-:W-:Y:S01]  /*0dc0*/  BAR.SYNC.DEFER_BLOCKING 0x0 ;  /* 0x0000000000007b1d */ /* 0x000fe20000010000 */
[C---:B-1----:R-:W-:Y:S08]  /*0dd0*/  HMMA.16816.F32.BF16 R36, R40.reuse, R12, RZ ;  /* 0x0000000c2824723c */ /* 0x042ff000000418ff */
[----:B0-----:R-:W-:-:S12]  /*0de0*/  HMMA.16816.F32.BF16 R40, R40, R8, RZ ;  /* 0x000000082828723c */ /* 0x001fd800000418ff */
[C---:B---3--:R-:W-:Y:S08]  /*0df0*/  HMMA.16816.F32.BF16 R36, R32.reuse, R14, R36 ;  /* 0x0000000e2024723c */ /* 0x048ff00000041824 */
[----:B------:R-:W-:Y:S11]  /*0e00*/  HMMA.16816.F32.BF16 R40, R32, R10, R40 ;  /* 0x0000000a2028723c */ /* 0x000ff60000041828 */
[----:B------:R-:W-:Y:S01]  /*0e10*/  FMUL R10, R36, UR8 ;  /* 0x00000008240a7c20 */ /* 0x000fe20008400000 */
[----:B------:R-:W-:-:S07]  /*0e20*/  FMUL R11, R37, UR8 ;  /* 0x00000008250b7c20 */ /* 0x000fce0008400000 */
[----:B------:R-:W-:Y:S01]  /*0e30*/  FMUL R8, R40, UR8 ;  /* 0x0000000828087c20 */ /* 0x000fe20008400000 */
[----:B------:R-:W-:-:S04]  /*0e40*/  FMUL R9, R41, UR8 ;  /* 0x0000000829097c20 */ /* 0x000fc80008400000 */
[----:B------:R-:W-:Y:S01]  /*0e50*/  FMNMX3 R8, R10, R11, R8, !PT ;  /* 0x0000000b0a087276 */ /* 0x000fe20007800008 */
[----:B------:R-:W-:Y:S01]  /*0e60*/  FMUL R10, R42, UR8 ;  /* 0x000000082a0a7c20 */ /* 0x000fe20008400000 */
[----:B------:R-:W-:Y:S02]  /*0e70*/  FMUL R11, R43, UR8 ;  /* 0x000000082b0b7c20 */ /* 0x000fe40008400000 */
[----:B------:R-:W-:Y:S01]  /*0e80*/  FMNMX R12, R9, R8, !PT ;  /* 0x00000008090c7209 */ /* 0x000fe20007800000 */
[----:B------:R-:W-:Y:S01]  /*0e90*/  FMUL R8, R38, UR8 ;  /* 0x0000000826087c20 */ /* 0x000fe20008400000 */
[----:B------:R-:W-:-:S03]  /*0ea0*/  FMUL R9, R39, UR8 ;  /* 0x0000000827097c20 */ /* 0x000fc60008400000 */
[----:B------:R-:W0:Y:S02]  /*0eb0*/  SHFL.BFLY PT, R13, R12, 0x2, 0x1f ;  /* 0x0c401f000c0d7f89 */ /* 0x000e2400000e0000 */
[----:B------:R-:W-:-:S04]  /*0ec0*/  FMNMX3 R8, R8, R9, R10, !PT ;  /* 0x0000000908087276 */ /* 0x000fc8000780000a */
[----:B------:R-:W-:-:S05]  /*0ed0*/  FMNMX R8, R11, R8, !PT ;  /* 0x000000080b087209 */ /* 0x000fca0007800000 */
[----:B------:R-:W1:Y:S01]  /*0ee0*/  SHFL.BFLY PT, R9, R8, 0x2, 0x1f ;  /* 0x0c401f0008097f89 */ /* 0x000e6200000e0000 */
[----:B0-----:R-:W-:-:S05]  /*0ef0*/  FMNMX R10, R12, R13, !PT ;  /* 0x0000000d0c0a7209 */ /* 0x001fca0007800000 */
[----:B------:R-:W0:Y:S01]  /*0f00*/  SHFL.BFLY PT, R58, R10, 0x1, 0x1f ;  /* 0x0c201f000a3a7f89 */ /* 0x000e2200000e0000 */
[----:B-1----:R-:W-:-:S05]  /*0f10*/  FMNMX R14, R8, R9, !PT ;  /* 0x00000009080e7209 */ /* 0x002fca0007800000 */
[----:B------:R-:W1:Y:S01]  /*0f20*/  SHFL.BFLY PT, R9, R14, 0x1, 0x1f ;  /* 0x0c201f000e097f89 */ /* 0x000e6200000e0000 */
[----:B0-----:R-:W-:-:S05]  /*0f30*/  FMNMX3 R58, R10, R58, R61, !PT ;  /* 0x0000003a0a3a7276 */ /* 0x001fca000780003d */
[--C-:B------:R-:W-:Y:S01]  /*0f40*/  FFMA R36, R36, UR8, -R58.reuse ;  /* 0x0000000824247c23 */ /* 0x100fe2000800083a */
[--C-:B------:R-:W-:Y:S01]  /*0f50*/  FFMA R37, R37, UR8, -R58.reuse ;  /* 0x0000000825257c23 */ /* 0x100fe2000800083a */
[--C-:B------:R-:W-:Y:S01]  /*0f60*/  FFMA R40, R40, UR8, -R58.reuse ;  /* 0x0000000828287c23 */ /* 0x100fe2000800083a */
[----:B------:R-:W-:Y:S01]  /*0f70*/  FFMA R41, R41, UR8, -R58 ;  /* 0x0000000829297c23 */ /* 0x000fe2000800083a */
[----:B------:R-:W-:Y:S01]  /*0f80*/  FMUL R12, R36, 1.4426950216293334961 ;  /* 0x3fb8aa3b240c7820 */ /* 0x000fe20000400000 */
[----:B------:R-:W-:Y:S01]  /*0f90*/  FMUL R11, R37, 1.4426950216293334961 ;  /* 0x3fb8aa3b250b7820 */ /* 0x000fe20000400000 */
[----:B-1----:R-:W-:Y:S01]  /*0fa0*/  FMNMX3 R36, R14, R9, R59, !PT ;  /* 0x000000090e247276 */ /* 0x002fe2000780003b */
[----:B------:R-:W-:Y:S01]  /*0fb0*/  FMUL R40, R40, 1.4426950216293334961 ;  /* 0x3fb8aa3b28287820 */ /* 0x000fe20000400000 */
[----:B------:R-:W-:Y:S01]  /*0fc0*/  FMUL R9, R41, 1.4426950216293334961 ;  /* 0x3fb8aa3b29097820 */ /* 0x000fe20000400000 */
[----:B------:R-:W-:Y:S01]  /*0fd0*/  FADD R37, -R58, R61 ;  /* 0x0000003d3a257221 */ /* 0x000fe20000000100 */
[----:B------:R-:W-:Y:S01]  /*0fe0*/  MUFU.EX2 R12, R12 ;  /* 0x0000000c000c7308 */ /* 0x000fe20000000800 */
[--C-:B------:R-:W-:Y:S01]  /*0ff0*/  FFMA R38, R38, UR8, -R36.reuse ;  /* 0x0000000826267c23 */ /* 0x100fe20008000824 */
[--C-:B------:R-:W-:Y:S01]  /*1000*/  FFMA R39, R39, UR8, -R36.reuse ;  /* 0x0000000827277c23 */ /* 0x100fe20008000824 */
[--C-:B------:R-:W-:Y:S01]  /*1010*/  FFMA R42, R42, UR8, -R36.reuse ;  /* 0x000000082a2a7c23 */ /* 0x100fe20008000824 */
[--C-:B------:R-:W-:Y:S01]  /*1020*/  FFMA R43, R43, UR8, -R36.reuse ;  /* 0x000000082b2b7c23 */ /* 0x100fe20008000824 */
[----:B------:R-:W-:Y:S01]  /*1030*/  FMUL R13, R38, 1.4426950216293334961 ;  /* 0x3fb8aa3b260d7820 */ /* 0x000fe20000400000 */
[----:B------:R-:W-:Y:S01]  /*1040*/  FMUL R8, R39, 1.4426950216293334961 ;  /* 0x3fb8aa3b27087820 */ /* 0x000fe20000400000 */
[----:B------:R-:W-:Y:S01]  /*1050*/  FMUL R15, R42, 1.4426950216293334961 ;  /* 0x3fb8aa3b2a0f7820 */ /* 0x000fe20000400000 */
[----:B------:R-:W0:Y:S01]  /*1060*/  MUFU.EX2 R11, R11 ;  /* 0x0000000b000b7308 */ /* 0x000e220000000800 */
[----:B------:R-:W-:Y:S01]  /*1070*/  FMUL R10, R43, 1.4426950216293334961 ;  /* 0x3fb8aa3b2b0a7820 */ /* 0x000fe20000400000 */
[----:B------:R-:W-:Y:S01]  /*1080*/  FMUL R38, R37, 1.4426950216293334961 ;  /* 0x3fb8aa3b25267820 */ /* 0x000fe20000400000 */
[----:B------:R-:W-:Y:S01]  /*1090*/  FADD R37, -R36, R59 ;  /* 0x0000003b24257221 */ /* 0x000fe20000000100 */
[----:B------:R-:W-:Y:S01]  /*10a0*/  MOV R61, R58 ;  /* 0x0000003a003d7202 */ /* 0x000fe20000000f00 */
[----:B------:R-:W-:-:S02]  /*10b0*/  IMAD.MOV.U32 R59, RZ, RZ, R36 ;  /* 0x000000ffff3b7224 */ /* 0x000fc400078e0024 */
[----:B------:R-:W-:Y:S01]  /*10c0*/  FMUL R37, R37, 1.4426950216293334961 ;  /* 0x3fb8aa3b25257820 */ /* 0x000fe20000400000 */
[----:B------:R-:W-:Y:S08]  /*10d0*/  MUFU.EX2 R13, R13 ;  /* 0x0000000d000d7308 */ /* 0x000ff00000000800 */
[----:B------:R-:W1:Y:S01]  /*10e0*/  MUFU.EX2 R8, R8 ;  /* 0x0000000800087308 */ /* 0x000e620000000800 */
[----:B0-----:R-:W-:Y:S01]  /*10f0*/  FADD R39, R12, R11 ;  /* 0x0000000b0c277221 */ /* 0x001fe20000000000 */
[----:B------:R-:W-:-:S06]  /*1100*/  F2FP.BF16.F32.PACK_AB R12, R11, R12 ;  /* 0x0000000c0b0c723e */ /* 0x000fcc00000010ff */
[----:B------:R1:W0:Y:S08]  /*1110*/  MUFU.EX2 R14, R40 ;  /* 0x00000028000e7308 */ /* 0x0002300000000800 */
[----:B------:R-:W3:Y:S01]  /*1120*/  MUFU.EX2 R15, R15 ;  /* 0x0000000f000f7308 */ /* 0x000ee20000000800 */
[----:B-1----:R-:W-:Y:S01]  /*1130*/  FADD R40, R13, R8 ;  /* 0x000000080d287221 */ /* 0x002fe20000000000 */
[----:B------:R-:W-:-:S06]  /*1140*/  F2FP.BF16.F32.PACK_AB R13, R8, R13 ;  /* 0x0000000d080d723e */ /* 0x000fcc00000010ff */
[----:B------:R-:W1:Y:S01]  /*1150*/  MUFU.EX2 R9, R9 ;  /* 0x0000000900097308 */ /* 0x000e620000000800 */
[----:B0-----:R-:W-:-:S07]  /*1160*/  FADD R42, R14, R39 ;  /* 0x000000270e2a7221 */ /* 0x001fce0000000000 */
[----:B------:R-:W0:Y:S01]  /*1170*/  MUFU.EX2 R10, R10 ;  /* 0x0000000a000a7308 */ /* 0x000e220000000800 */
[----:B---3--:R-:W-:-:S07]  /*1180*/  FADD R11, R15, R40 ;  /* 0x000000280f0b7221 */ /* 0x008fce0000000000 */
[----:B------:R-:W3:Y:S01]  /*1190*/  MUFU.EX2 R38, R38 ;  /* 0x0000002600267308 */ /* 0x000ee20000000800 */
[C---:B-1----:R-:W-:Y:S01]  /*11a0*/  FADD R42, R9.reuse, R42 ;  /* 0x0000002a092a7221 */ /* 0x042fe20000000000 */
[----:B------:R-:W-:-:S04]  /*11b0*/  F2FP.BF16.F32.PACK_AB R14, R9, R14 ;  /* 0x0000000e090e723e */ /* 0x000fc800000010ff */
[----:B------:R-:W-:Y:S02]  /*11c0*/  SHFL.BFLY PT, R41, R42, 0x2, 0x1f ;  /* 0x0c401f002a297f89 */ /* 0x000fe400000e0000 */
[----:B------:R-:W1:Y:S01]  /*11d0*/  MUFU.EX2 R37, R37 ;  /* 0x0000002500257308 */ /* 0x000e620000000800 */
[C---:B0-----:R-:W-:Y:S01]  /*11e0*/  FADD R40, R10.reuse, R11 ;  /* 0x0000000b0a287221 */ /* 0x041fe20000000000 */
[----:B------:R-:W-:-:S04]  /*11f0*/  F2FP.BF16.F32.PACK_AB R15, R10, R15 ;  /* 0x0000000f0a0f723e */ /* 0x000fc800000010ff */
[----:B------:R-:W-:Y:S01]  /*1200*/  SHFL.BFLY PT, R39, R40, 0x2, 0x1f ;  /* 0x0c401f0028277f89 */ /* 0x000fe200000e0000 */
[C---:B---3--:R-:W-:Y:S01]  /*1210*/  FMUL R24, R38.reuse, R24 ;  /* 0x0000001826187220 */ /* 0x048fe20000400000 */
[C---:B------:R-:W-:Y:S01]  /*1220*/  FMUL R25, R38.reuse, R25 ;  /* 0x0000001926197220 */ /* 0x040fe20000400000 */
[C---:B------:R-:W-:Y:S01]  /*1230*/  FMUL R16, R38.reuse, R16 ;  /* 0x0000001026107220 */ /* 0x040fe20000400000 */
[C---:B------:R-:W-:Y:S01]  /*1240*/  FMUL R17, R38.reuse, R17 ;  /* 0x0000001126117220 */ /* 0x040fe20000400000 */
[C---:B------:R-:W-:Y:S01]  /*1250*/  FMUL R28, R38.reuse, R28 ;  /* 0x0000001c261c7220 */ /* 0x040fe20000400000 */
[C---:B------:R-:W-:Y:S01]  /*1260*/  FMUL R29, R38.reuse, R29 ;  /* 0x0000001d261d7220 */ /* 0x040fe20000400000 */
[C---:B------:R-:W-:Y:S01]  /*1270*/  FMUL R20, R38.reuse, R20 ;  /* 0x0000001426147220 */ /* 0x040fe20000400000 */
[----:B------:R-:W-:Y:S01]  /*1280*/  FMUL R21, R38, R21 ;  /* 0x0000001526157220 */ /* 0x000fe20000400000 */
[C---:B-1----:R-:W-:Y:S01]  /*1290*/  FMUL R26, R37.reuse, R26 ;  /* 0x0000001a251a7220 */ /* 0x042fe20000400000 */
[C---:B------:R-:W-:Y:S01]  /*12a0*/  FMUL R27, R37.reuse, R27 ;  /* 0x0000001b251b7220 */ /* 0x040fe20000400000 */
[C---:B------:R-:W-:Y:S01]  /*12b0*/  FMUL R18, R37.reuse, R18 ;  /* 0x0000001225127220 */ /* 0x040fe20000400000 */
[C---:B------:R-:W-:Y:S01]  /*12c0*/  FMUL R19, R37.reuse, R19 ;  /* 0x0000001325137220 */ /* 0x040fe20000400000 */
[C---:B------:R-:W-:Y:S01]  /*12d0*/  FMUL R30, R37.reuse, R30 ;  /* 0x0000001e251e7220 */ /* 0x040fe20000400000 */
[C---:B------:R-:W-:Y:S01]  /*12e0*/  FMUL R31, R37.reuse, R31 ;  /* 0x0000001f251f7220 */ /* 0x040fe20000400000 */
[C---:B------:R-:W-:Y:S01]  /*12f0*/  FMUL R22, R37.reuse, R22 ;  /* 0x0000001625167220 */ /* 0x040fe20000400000 */
[----:B------:R-:W-:Y:S01]  /*1300*/  FMUL R23, R37, R23 ;  /* 0x0000001725177220 */ /* 0x000fe20000400000 */
[----:B--2---:R-:W-:Y:S01]  /*1310*/  STS.U16 [R53+UR6+0x4000], R60 ;  /* 0x0040003c35007988 */ /* 0x004fe20008000406 */
[----:B------:R-:W-:Y:S06]  /*1320*/  BAR.SYNC.DEFER_BLOCKING 0x0 ;  /* 0x0000000000007b1d */ /* 0x000fec0000010000 */
[----:B------:R-:W0:Y:S04]  /*1330*/  LDSM.16.M88.4 R32, [R52+0x4000] ;  /* 0x004000003420783b */ /* 0x000e280000000200 */
[----:B------:R-:W1:Y:S01]  /*1340*/  LDSM.16.M88.4 R8, [R52+0x4200] ;  /* 0x004200003408783b */ /* 0x000e620000000200 */
[----:B0-----:R-:W-:Y:S01]  /*1350*/  HMMA.16816.F32.BF16 R24, R12, R32, R24 ;  /* 0x000000200c18723c */ /* 0x001fe20000041818 */
[----:B------:R-:W-:Y:S01]  /*1360*/  FADD R33, R42, R41 ;  /* 0x000000292a217221 */ /* 0x000fe20000000000 */
[----:B------:R-:W-:-:S06]  /*1370*/  FADD R32, R40, R39 ;  /* 0x0000002728207221 */ /* 0x000fcc0000000000 */
[C---:B------:R-:W-:Y:S01]  /*1380*/  HMMA.16816.F32.BF16 R16, R12.reuse, R34, R16 ;  /* 0x000000220c10723c */ /* 0x040fe20000041810 */
[----:B------:R-:W0:Y:S04]  /*1390*/  SHFL.BFLY PT, R34, R33, 0x1, 0x1f ;  /* 0x0c201f0021227f89 */ /* 0x000e2800000e0000 */
[----:B------:R-:W2:Y:S03]  /*13a0*/  SHFL.BFLY PT, R35, R32, 0x1, 0x1f ;  /* 0x0c201f0020237f89 */ /* 0x000ea600000e0000 */
[C---:B-1----:R-:W-:Y:S08]  /*13b0*/  HMMA.16816.F32.BF16 R28, R12.reuse, R10, R28 ;  /* 0x0000000a0c1c723c */ /* 0x042ff0000004181c */
[----:B------:R-:W-:Y:S01]  /*13c0*/  HMMA.16816.F32.BF16 R20, R12, R8, R20 ;  /* 0x000000080c14723c */ /* 0x000fe20000041814 */
[----:B0-----:R-:W-:Y:S01]  /*13d0*/  FADD R9, R33, R34 ;  /* 0x0000002221097221 */ /* 0x001fe20000000000 */
[----:B--2---:R-:W-:-:S03]  /*13e0*/  FADD R8, R32, R35 ;  /* 0x0000002320087221 */ /* 0x004fc60000000000 */
[----:B------:R-:W-:Y:S01]  /*13f0*/  FFMA R57, R38, R57, R9 ;  /* 0x0000003926397223 */ /* 0x000fe20000000009 */
[----:B------:R-:W-:Y:S01]  /*1400*/  FFMA R56, R37, R56, R8 ;  /* 0x0000003825387223 */ /* 0x000fe20000000008 */
[----:B------:R-:W-:-:S13]  /*1410*/  BRA.U !UP0, `(.L_x_1) ;  /* 0xfffffff908247547 */ /* 0x000fda000b83ffff */
.L_x_0:
[----:B------:R-:W-:Y:S01]  /*1420*/  LEA R6, R3, UR6, 0x4 ;  /* 0x0000000603067c11 */ /* 0x000fe2000f8e20ff */
[C---:B------:R-:W-:Y:S01]  /*1430*/  FMUL R14, R57.reuse, 8388608 ;  /* 0x4b000000390e7820 */ /* 0x040fe20000400000 */
[----:B------:R-:W-:Y:S01]  /*1440*/  SHF.L.U32 R7, R0, 0x2, RZ ;  /* 0x0000000200077819 */ /* 0x000fe200000006ff */
[C---:B------:R-:W-:Y:S01]  /*1450*/  FMUL R15, R56.reuse, 8388608 ;  /* 0x4b000000380f7820 */ /* 0x040fe20000400000 */
[----:B------:R-:W-:Y:S01]  /*1460*/  FSETP.GEU.AND P4, PT, R57, 1.175494350822287508e-38, PT ;  /* 0x008000003900780b */ /* 0x000fe20003f8e000 */
[----:B------:R-:W-:Y:S01]  /*1470*/  IMAD R8, R3, -0x8, R6 ;  /* 0xfffffff803087824 */ /* 0x000fe200078e0206 */
[----:B------:R-:W-:Y:S01]  /*1480*/  LOP3.LUT R7, R7, 0x3c0, RZ, 0xc0, !PT ;  /* 0x000003c007077812 */ /* 0x000fe200078ec0ff */
[----:B------:R-:W-:Y:S01]  /*1490*/  IMAD.MOV.U32 R34, RZ, RZ, R31 ;  /* 0x000000ffff227224 */ /* 0x000fe200078e001f */
[----:B------:R-:W-:Y:S01]  /*14a0*/  FSETP.GT.AND P3, PT, |R57|, 8.50705917302346158658e+37, PT ;  /* 0x7e8000003900780b */ /* 0x000fe20003f64200 */
[----:B------:R-:W-:Y:S01]  /*14b0*/  IMAD.MOV.U32 R5, RZ, RZ, R17 ;  /* 0x000000ffff057224 */ /* 0x000fe200078e0011 */
[----:B------:R-:W-:Y:S01]  /*14c0*/  FSETP.GT.AND P2, PT, |R56|, 8.50705917302346158658e+37, PT ;  /* 0x7e8000003800780b */ /* 0x000fe20003f44200 */
[----:B------:R-:W-:Y:S01]  /*14d0*/  IMAD.IADD R9, R7, 0x1, R8 ;  /* 0x0000000107097824 */ /* 0x000fe200078e0208 */
[----:B------:R-:W-:Y:S01]  /*14e0*/  FSEL R14, R14, R57, !P4 ;  /* 0x000000390e0e7208 */ /* 0x000fe20006000000 */
[----:B------:R-:W-:Y:S01]  /*14f0*/  IMAD.MOV.U32 R17, RZ, RZ, R23 ;  /* 0x000000ffff117224 */ /* 0x000fe200078e0017 */
[----:B------:R-:W-:Y:S01]  /*1500*/  FSETP.GEU.AND P1, PT, |R57|, 1.175494350822287508e-38, PT ;  /* 0x008000003900780b */ /* 0x000fe20003f2e200 */
[----:B------:R-:W-:Y:S01]  /*1510*/  BAR.SYNC.DEFER_BLOCKING 0x0 ;  /* 0x0000000000007b1d */ /* 0x000fe20000010000 */
[----:B------:R-:W-:-:S02]  /*1520*/  LOP3.LUT P0, RZ, R0, 0x100, RZ, 0xc0, !PT ;  /* 0x0000010000ff7812 */ /* 0x000fc4000780c0ff */
[C---:B------:R-:W-:Y:S02]  /*1530*/  LOP3.LUT R7, R0.reuse, 0x1f0, RZ, 0xc0, !PT ;  /* 0x000001f000077812 */ /* 0x040fe400078ec0ff */
[----:B------:R-:W-:Y:S01]  /*1540*/  LOP3.LUT R8, R0, 0x8, RZ, 0xc0, !PT ;  /* 0x0000000800087812 */ /* 0x000fe200078ec0ff */
[----:B------:R-:W-:Y:S01]  /*1550*/  @P3 FMUL R57, R57, 0.25 ;  /* 0x3e80000039393820 */ /* 0x000fe20000400000 */
[----:B------:R-:W-:Y:S01]  /*1560*/  FSETP.GEU.AND P6, PT, |R56|, 1.175494350822287508e-38, PT ;  /* 0x008000003800780b */ /* 0x000fe20003fce200 */
[----:B------:R-:W-:Y:S01]  /*1570*/  @P3 FMUL R16, R16, 0.25 ;  /* 0x3e80000010103820 */ /* 0x000fe20000400000 */
[----:B------:R-:W-:Y:S01]  /*1580*/  IADD3 R0, PT, PT, R14, -0x3f3504f3, RZ ;  /* 0xc0cafb0d0e007810 */ /* 0x000fe20007ffe0ff */
[----:B------:R-:W-:Y:S01]  /*1590*/  IMAD R10, R8, 0x200, R6 ;  /* 0x00000200080a7824 */ /* 0x000fe200078e0206 */
[----:B------:R-:W-:Y:S01]  /*15a0*/  FSETP.GEU.AND P5, PT, R56, 1.175494350822287508e-38, PT ;  /* 0x008000003800780b */ /* 0x000fe20003fae000 */
[----:B------:R-:W-:Y:S01]  /*15b0*/  @!P1 FMUL R57, R57, 16777216 ;  /* 0x4b80000039399820 */ /* 0x000fe20000400000 */
[----:B------:R-:W-:Y:S01]  /*15c0*/  LOP3.LUT R13, R0, 0xff800000, RZ, 0xc0, !PT ;  /* 0xff800000000d7812 */ /* 0x000fe200078ec0ff */
[----:B------:R-:W-:Y:S01]  /*15d0*/  @P3 FMUL R24, R24, 0.25 ;  /* 0x3e80000018183820 */ /* 0x000fe20000400000 */
[----:B------:R-:W-:Y:S01]  /*15e0*/  FSEL R15, R15, R56, !P5 ;  /* 0x000000380f0f7208 */ /* 0x000fe20006800000 */
[----:B------:R-:W-:Y:S01]  /*15f0*/  @P2 FMUL R56, R56, 0.25 ;  /* 0x3e80000038382820 */ /* 0x000fe20000400000 */
[----:B------:R-:W-:Y:S01]  /*1600*/  FSEL R3, RZ, -23, P4 ;  /* 0xc1b80000ff037808 */ /* 0x000fe20002000000 */
[----:B------:R-:W-:Y:S01]  /*1610*/  @P2 FMUL R19, R19, 0.25 ;  /* 0x3e80000013132820 */ /* 0x000fe20000400000 */
[----:B------:R-:W-:Y:S01]  /*1620*/  I2FP.F32.S32 R6, R13 ;  /* 0x0000000d00067245 */ /* 0x000fe20000201400 */
[----:B------:R-:W-:Y:S01]  /*1630*/  @!P6 FMUL R56, R56, 16777216 ;  /* 0x4b8000003838e820 */ /* 0x000fe20000400000 */
[----:B------:R-:W-:Y:S01]  /*1640*/  LEA.HI R0, R8, R9, RZ, 0x1f ;  /* 0x0000000908007211 */ /* 0x000fe200078ff8ff */
[----:B------:R-:W-:-:S02]  /*1650*/  VIADD R9, R15, 0xc0cafb0d ;  /* 0xc0cafb0d0f097836 */ /* 0x000fc40000000000 */
[----:B------:R-:W-:Y:S01]  /*1660*/  @P2 FMUL R27, R27, 0.25 ;  /* 0x3e8000001b1b2820 */ /* 0x000fe20000400000 */
[----:B------:R-:W-:Y:S01]  /*1670*/  FFMA.FTZ R3, R6, 1.1920928955078125e-07, R3 ;  /* 0x3400000006037823 */ /* 0x000fe20000010003 */
[----:B------:R-:W0:Y:S01]  /*1680*/  MUFU.RCP R31, R56 ;  /* 0x00000038001f7308 */ /* 0x000e220000001000 */
[----:B------:R-:W-:Y:S01]  /*1690*/  @P2 FMUL R18, R18, 0.25 ;  /* 0x3e80000012122820 */ /* 0x000fe20000400000 */
[----:B------:R-:W-:Y:S01]  /*16a0*/  LOP3.LUT R12, R9, 0xff800000, RZ, 0xc0, !PT ;  /* 0xff800000090c7812 */ /* 0x000fe200078ec0ff */
[----:B------:R-:W-:Y:S01]  /*16b0*/  @!P1 FMUL R16, R16, 16777216 ;  /* 0x4b80000010109820 */ /* 0x000fe20000400000 */
[----:B------:R-:W-:Y:S01]  /*16c0*/  @!P1 FMUL R24, R24, 16777216 ;  /* 0x4b80000018189820 */ /* 0x000fe20000400000 */
[----:B------:R-:W-:Y:S01]  /*16d0*/  @P3 FMUL R5, R5, 0.25 ;  /* 0x3e80000005053820 */ /* 0x000fe20000400000 */
[----:B------:R-:W-:Y:S01]  /*16e0*/  @P3 FMUL R25, R25, 0.25 ;  /* 0x3e80000019193820 */ /* 0x000fe20000400000 */
[----:B------:R-:W-:Y:S01]  /*16f0*/  @!P6 FMUL R19, R19, 16777216 ;  /* 0x4b8000001313e820 */ /* 0x000fe20000400000 */
[----:B------:R-:W1:Y:S01]  /*1700*/  MUFU.RCP R6, R57 ;  /* 0x0000003900067308 */ /* 0x000e620000001000 */
[----:B------:R-:W-:Y:S01]  /*1710*/  @!P6 FMUL R27, R27, 16777216 ;  /* 0x4b8000001b1be820 */ /* 0x000fe20000400000 */
[----:B------:R-:W-:Y:S01]  /*1720*/  FSEL R8, RZ, -23, P5 ;  /* 0xc1b80000ff087808 */ /* 0x000fe20002800000 */
[----:B------:R-:W-:Y:S01]  /*1730*/  @!P6 FMUL R18, R18, 16777216 ;  /* 0x4b8000001212e820 */ /* 0x000fe20000400000 */
[----:B------:R-:W-:Y:S01]  /*1740*/  I2FP.F32.S32 R9, R12 ;  /* 0x0000000c00097245 */ /* 0x000fe20000201400 */
[----:B------:R-:W-:Y:S01]  /*1750*/  @!P1 FMUL R5, R5, 16777216 ;  /* 0x4b80000005059820 */ /* 0x000fe20000400000 */
[----:B------:R-:W-:Y:S01]  /*1760*/  @!P1 FMUL R25, R25, 16777216 ;  /* 0x4b80000019199820 */ /* 0x000fe20000400000 */
[----:B------:R-:W-:Y:S01]  /*1770*/  LEA R7, R7, R10, 0x3 ;  /* 0x0000000a07077211 */ /* 0x000fe200078e18ff */
[----:B------:R-:W-:Y:S01]  /*1780*/  @P2 FMUL R26, R26, 0.25 ;  /* 0x3e8000001a1a2820 */ /* 0x000fe20000400000 */
[C---:B0-----:R-:W-:Y:S01]  /*1790*/  FMUL R11, R31.reuse, R19 ;  /* 0x000000131f0b7220 */ /* 0x041fe20000400000 */
[----:B------:R-:W-:Y:S01]  /*17a0*/  FMUL R10, R31, R18 ;  /* 0x000000121f0a7220 */ /* 0x000fe20000400000 */
[----:B------:R-:W-:Y:S01]  /*17b0*/  FFMA.FTZ R18, R9, 1.1920928955078125e-07, R8 ;  /* 0x3400000009127823 */ /* 0x000fe20000010008 */
[----:B------:R-:W-:Y:S01]  /*17c0*/  @!P6 FMUL R26, R26, 16777216 ;  /* 0x4b8000001a1ae820 */ /* 0x000fe20000400000 */
[----:B------:R-:W0:Y:S01]  /*17d0*/  LDCU.64 UR4, c[0x0][0x3e0] ;  /* 0x00007c00ff0477ac */ /* 0x000e220008000a00 */
[----:B------:R-:W-:Y:S01]  /*17e0*/  @P2 FMUL R30, R30, 0.25 ;  /* 0x3e8000001e1e2820 */ /* 0x000fe20000400000 */
[----:B------:R-:W-:Y:S01]  /*17f0*/  @P3 FMUL R21, R21, 0.25 ;  /* 0x3e80000015153820 */ /* 0x000fe20000400000 */
[C---:B------:R-:W-:Y:S01]  /*1800*/  FMUL R19, R31.reuse, R26 ;  /* 0x0000001a1f137220 */ /* 0x040fe20000400000 */
[C---:B-1----:R-:W-:Y:S01]  /*1810*/  FMUL R16, R6.reuse, R16 ;  /* 0x0000001006107220 */ /* 0x042fe20000400000 */
[C---:B------:R-:W-:Y:S01]  /*1820*/  FMUL R23, R6.reuse, R24 ;  /* 0x0000001806177220 */ /* 0x040fe20000400000 */
[----:B------:R-:W-:Y:S01]  /*1830*/  FMUL R24, R31, R27 ;  /* 0x0000001b1f187220 */ /* 0x000fe20000400000 */
[C---:B------:R-:W-:Y:S01]  /*1840*/  FMUL R5, R6.reuse, R5 ;  /* 0x0000000506057220 */ /* 0x040fe20000400000 */
[----:B------:R-:W-:Y:S01]  /*1850*/  FMUL R32, R6, R25 ;  /* 0x0000001906207220 */ /* 0x000fe20000400000 */
[----:B------:R-:W-:Y:S01]  /*1860*/  F2FP.BF16.F32.PACK_AB R10, R10, R19 ;  /* 0x000000130a0a723e */ /* 0x000fe200000010ff */
[----:B------:R-:W-:Y:S01]  /*1870*/  @P3 FMUL R20, R20, 0.25 ;  /* 0x3e80000014143820 */ /* 0x000fe20000400000 */
[----:B------:R-:W-:Y:S01]  /*1880*/  F2FP.BF16.F32.PACK_AB R8, R16, R23 ;  /* 0x000000171008723e */ /* 0x000fe200000010ff */
[----:B------:R-:W-:Y:S01]  /*1890*/  @!P6 FMUL R30, R30, 16777216 ;  /* 0x4b8000001e1ee820 */ /* 0x000fe20000400000 */
[----:B------:R-:W-:Y:S01]  /*18a0*/  IADD3 R23, PT, PT, R14, -R13, RZ ;  /* 0x8000000d0e177210 */ /* 0x000fe20007ffe0ff */
[----:B------:R-:W-:Y:S01]  /*18b0*/  @P2 FMUL R34, R34, 0.25 ;  /* 0x3e80000022222820 */ /* 0x000fe20000400000 */
[----:B------:R-:W-:Y:S01]  /*18c0*/  F2FP.BF16.F32.PACK_AB R11, R11, R24 ;  /* 0x000000180b0b723e */ /* 0x000fe200000010ff */
[----:B------:R-:W-:Y:S01]  /*18d0*/  IMAD.IADD R24, R15, 0x1, -R12 ;  /* 0x000000010f187824 */ /* 0x000fe200078e0a0c */
[----:B------:R-:W-:Y:S01]  /*18e0*/  F2FP.BF16.F32.PACK_AB R9, R5, R32 ;  /* 0x000000200509723e */ /* 0x000fe200000010ff */
[----:B------:R-:W-:-:S02]  /*18f0*/  IMAD.MOV.U32 R5, RZ, RZ, 0x3dc6b27f ;  /* 0x3dc6b27fff057424 */ /* 0x000fc400078e00ff */
[----:B------:R-:W-:Y:S01]  /*1900*/  FADD R23, R23, -1 ;  /* 0xbf80000017177421 */ /* 0x000fe20000000000 */
[----:B------:R-:W-:Y:S01]  /*1910*/  FADD R24, R24, -1 ;  /* 0xbf80000018187421 */ /* 0x000fe20000000000 */
[----:B------:R-:W-:Y:S01]  /*1920*/  @P2 FMUL R17, R17, 0.25 ;  /* 0x3e80000011112820 */ /* 0x000fe20000400000 */
[----:B------:R-:W-:Y:S01]  /*1930*/  STSM.16.M88.4 [R7], R8 ;  /* 0x0000000807007844 */ /* 0x000fe20000000200 */
[-C--:B------:R-:W-:Y:S01]  /*1940*/  FFMA.FTZ R12, R23, R5.reuse, -0.16845393180847167969 ;  /* 0xbe2c7f30170c7423 */ /* 0x080fe20000010005 */
[----:B------:R-:W-:Y:S01]  /*1950*/  FFMA.FTZ R5, R24, R5, -0.16845393180847167969 ;  /* 0xbe2c7f3018057423 */ /* 0x000fe20000010005 */
[----:B------:R-:W-:Y:S01]  /*1960*/  @P2 FMUL R22, R22, 0.25 ;  /* 0x3e80000016162820 */ /* 0x000fe20000400000 */
[----:B------:R-:W-:Y:S01]  /*1970*/  @!P1 FMUL R21, R21, 16777216 ;  /* 0x4b80000015159820 */ /* 0x000fe20000400000 */
[----:B------:R-:W-:Y:S01]  /*1980*/  FFMA.FTZ R12, R23, R12, 0.1716887056827545166 ;  /* 0x3e2fcf2a170c7423 */ /* 0x000fe2000001000c */
[C---:B------:R-:W-:Y:S01]  /*1990*/  FFMA.FTZ R13, R24.reuse, R5, 0.1716887056827545166 ;  /* 0x3e2fcf2a180d7423 */ /* 0x040fe20000010005 */
[----:B------:R-:W-:Y:S01]  /*19a0*/  LEA R47, R47, UR6, 0x4 ;  /* 0x000000062f2f7c11 */ /* 0x000fe2000f8e20ff */
[----:B------:R-:W-:Y:S01]  /*19b0*/  BAR.SYNC.DEFER_BLOCKING 0x0 ;  /* 0x0000000000007b1d */ /* 0x000fe20000010000 */
[C---:B------:R-:W-:Y:S01]  /*19c0*/  FFMA.FTZ R26, R23.reuse, R12, -0.17900948226451873779 ;  /* 0xbe374e43171a7423 */ /* 0x040fe2000001000c */
[----:B------:R-:W-:Y:S01]  /*19d0*/  FFMA.FTZ R25, R24, R13, -0.17900948226451873779 ;  /* 0xbe374e4318197423 */ /* 0x000fe2000001000d */
[----:B------:R-:W-:Y:S01]  /*19e0*/  ISETP.GE.U32.AND P2, PT, R14, 0x7f800000, PT ;  /* 0x7f8000000e00780c */ /* 0x000fe20003f46070 */
[----:B------:R-:W-:Y:S01]  /*19f0*/  @!P1 FMUL R20, R20, 16777216 ;  /* 0x4b80000014149820 */ /* 0x000fe20000400000 */
[----:B------:R-:W-:Y:S01]  /*1a00*/  FFMA.FTZ R26, R23, R26, 0.20512372255325317383 ;  /* 0x3e520bf4171a7423 */ /* 0x000fe2000001001a */
[----:B------:R-:W-:-:S02]  /*1a10*/  FFMA.FTZ R25, R24, R25, 0.20512372255325317383 ;  /* 0x3e520bf418197423 */ /* 0x000fc40000010019 */
[----:B------:R-:W1:Y:S01]  /*1a20*/  LDC.64 R12, c[0x0][0x398] ;  /* 0x0000e600ff0c7b82 */ /* 0x000e620000000a00 */
[----:B------:R-:W-:Y:S01]  /*1a30*/  FMUL R19, R31, R30 ;  /* 0x0000001e1f137220 */ /* 0x000fe20000400000 */
[----:B------:R-:W-:Y:S01]  /*1a40*/  FFMA.FTZ R26, R23, R26, -0.24046532809734344482 ;  /* 0xbe763c8b171a7423 */ /* 0x000fe2000001001a */
[----:B------:R-:W-:Y:S01]  /*1a50*/  FFMA.FTZ R25, R24, R25, -0.24046532809734344482 ;  /* 0xbe763c8b18197423 */ /* 0x000fe20000010019 */
[----:B------:R-:W-:Y:S01]  /*1a60*/  FMUL R30, R6, R21 ;  /* 0x00000015061e7220 */ /* 0x000fe20000400000 */
[----:B------:R-:W-:Y:S01]  /*1a70*/  @P3 FMUL R29, R29, 0.25 ;  /* 0x3e8000001d1d3820 */ /* 0x000fe20000400000 */
[C---:B------:R-:W-:Y:S01]  /*1a80*/  FFMA.FTZ R26, R23.reuse, R26, 0.28857114911079406738 ;  /* 0x3e93bf99171a7423 */ /* 0x040fe2000001001a */
[----:B------:R-:W-:Y:S01]  /*1a90*/  FFMA.FTZ R25, R24, R25, 0.28857114911079406738 ;  /* 0x3e93bf9918197423 */ /* 0x000fe20000010019 */
[----:B------:R-:W2:Y:S01]  /*1aa0*/  LDC R5, c[0x0][0x3e8] ;  /* 0x0000fa00ff057b82 */ /* 0x000ea20000000800 */
[----:B------:R-:W-:Y:S01]  /*1ab0*/  @P3 FMUL R28, R28, 0.25 ;  /* 0x3e8000001c1c3820 */ /* 0x000fe20000400000 */
[C---:B------:R-:W-:Y:S01]  /*1ac0*/  FFMA.FTZ R26, R23.reuse, R26, -0.36067417263984680176 ;  /* 0xbeb8aa49171a7423 */ /* 0x040fe2000001001a */
[----:B------:R-:W-:Y:S01]  /*1ad0*/  FFMA.FTZ R25, R24, R25, -0.36067417263984680176 ;  /* 0xbeb8aa4918197423 */ /* 0x000fe20000010019 */
[----:B------:R-:W-:Y:S01]  /*1ae0*/  FMUL R21, R6, R20 ;  /* 0x0000001406157220 */ /* 0x000fe20000400000 */
[----:B0-----:R-:W-:Y:S01]  /*1af0*/  UIMAD UR4, UR7, UR4, URZ ;  /* 0x00000004070472a4 */ /* 0x001fe2000f8e02ff */
[----:B------:R-:W-:Y:S01]  /*1b00*/  FFMA.FTZ R26, R23, R26, 0.48089820146560668945 ;  /* 0x3ef6384a171a7423 */ /* 0x000fe2000001001a */
[C---:B------:R-:W-:Y:S01]  /*1b10*/  FFMA.FTZ R25, R24.reuse, R25, 0.48089820146560668945 ;  /* 0x3ef6384a18197423 */ /* 0x040fe20000010019 */
[----:B------:R-:W-:Y:S01]  /*1b20*/  ISETP.GE.U32.AND P3, PT, R15, 0x7f800000, PT ;  /* 0x7f8000000f00780c */ /* 0x000fe20003f66070 */
[----:B------:R-:W0:Y:S01]  /*1b30*/  LDS.128 R8, [R47] ;  /* 0x000000002f087984 */ /* 0x000e220000000c00 */
[----:B------:R-:W-:Y:S01]  /*1b40*/  FFMA.FTZ R26, R23, R26, -0.72134751081466674805 ;  /* 0xbf38aa3b171a7423 */ /* 0x000fe2000001001a */
[----:B------:R-:W-:Y:S01]  /*1b50*/  FFMA.FTZ R25, R24, R25, -0.72134751081466674805 ;  /* 0xbf38aa3b18197423 */ /* 0x000fe20000010019 */
[----:B------:R-:W-:-:S02]  /*1b60*/  IMAD R20, R46, UR5, RZ ;  /* 0x000000052e147c24 */ /* 0x000fc4000f8e02ff */
[----:B------:R-:W-:Y:S01]  /*1b70*/  @!P1 FMUL R29, R29, 16777216 ;  /* 0x4b8000001d1d9820 */ /* 0x000fe20000400000 */
[C---:B------:R-:W-:Y:S01]  /*1b80*/  FMUL R26, R23.reuse, R26 ;  /* 0x0000001a171a7220 */ /* 0x040fe20000400000 */
[----:B------:R-:W-:Y:S01]  /*1b90*/  FMUL R25, R24, R25 ;  /* 0x0000001918197220 */ /* 0x000fe20000400000 */
[----:B------:R-:W-:Y:S01]  /*1ba0*/  @!P1 FMUL R28, R28, 16777216 ;  /* 0x4b8000001c1c9820 */ /* 0x000fe20000400000 */
[----:B------:R-:W-:Y:S01]  /*1bb0*/  USHF.L.U32 UR8, UR4, 0x1, URZ ;  /* 0x0000000104087899 */ /* 0x000fe200080006ff */
[C---:B------:R-:W-:Y:S01]  /*1bc0*/  FMUL R26, R23.reuse, R26 ;  /* 0x0000001a171a7220 */ /* 0x040fe20000400000 */
[----:B------:R-:W-:Y:S01]  /*1bd0*/  FMUL R25, R24, R25 ;  /* 0x0000001918197220 */ /* 0x000fe20000400000 */
[C---:B------:R-:W-:Y:S01]  /*1be0*/  FMUL R29, R6.reuse, R29 ;  /* 0x0000001d061d7220 */ /* 0x040fe20000400000 */
[----:B------:R-:W-:Y:S01]  /*1bf0*/  FMUL R28, R6, R28 ;  /* 0x0000001c061c7220 */ /* 0x000fe20000400000 */
[----:B------:R-:W-:Y:S01]  /*1c00*/  FFMA.FTZ R26, R23, 1.4426950216293334961, R26 ;  /* 0x3fb8aa3b171a7823 */ /* 0x000fe2000001001a */
[----:B------:R-:W-:Y:S01]  /*1c10*/  FFMA.FTZ R25, R24, 1.4426950216293334961, R25 ;  /* 0x3fb8aa3b18197823 */ /* 0x000fe20000010019 */
[----:B------:R-:W-:Y:S01]  /*1c20*/  SHF.L.U32 R23, R20, 0x1, RZ ;  /* 0x0000000114177819 */ /* 0x000fe200000006ff */
[----:B------:R-:W-:-:S02]  /*1c30*/  @P2 IMAD.MOV.U32 R27, RZ, RZ, 0x7f800000 ;  /* 0x7f800000ff1b2424 */ /* 0x000fc400078e00ff */
[----:B------:R-:W-:Y:S01]  /*1c40*/  @!P6 FMUL R22, R22, 16777216 ;  /* 0x4b8000001616e820 */ /* 0x000fe20000400000 */
[----:B------:R-:W-:Y:S01]  /*1c50*/  FADD R6, R18, R25 ;  /* 0x0000001912067221 */ /* 0x000fe20000000000 */
[----:B-1----:R-:W-:Y:S01]  /*1c60*/  IADD3 R18, P4, P5, R23, UR8, R12 ;  /* 0x0000000817127c10 */ /* 0x002fe2000fd9e00c */
[----:B--2---:R-:W-:Y:S02]  /*1c70*/  IMAD R23, R2, R5, RZ ;  /* 0x0000000502177224 */ /* 0x004fe400078e02ff */
[----:B------:R-:W-:Y:S01]  /*1c80*/  @!P6 FMUL R34, R34, 16777216 ;  /* 0x4b8000002222e820 */ /* 0x000fe20000400000 */
[----:B------:R-:W-:Y:S01]  /*1c90*/  @!P6 FMUL R17, R17, 16777216 ;  /* 0x4b8000001111e820 */ /* 0x000fe20000400000 */
[----:B------:R-:W-:Y:S01]  /*1ca0*/  FADD R3, R3, R26 ;  /* 0x0000001a03037221 */ /* 0x000fe20000000000 */
[C---:B------:R-:W-:Y:S01]  /*1cb0*/  FSETP.NEU.AND P1, PT, R14.reuse, RZ, PT ;  /* 0x000000ff0e00720b */ /* 0x040fe20003f2d000 */
[----:B------:R-:W-:Y:S01]  /*1cc0*/  @P2 FFMA.FTZ R3, R14, R27, +INF ;  /* 0x7f8000000e032423 */ /* 0x000fe2000001001b */
[----:B------:R-:W-:Y:S01]  /*1cd0*/  FMUL R22, R31, R22 ;  /* 0x000000161f167220 */ /* 0x000fe20000400000 */
[----:B------:R-:W-:Y:S01]  /*1ce0*/  UIMAD.WIDE UR4, UR4, 0x2, URZ ;  /* 0x00000002040478a5 */ /* 0x000fe2000f8e02ff */
[----:B------:R-:W-:-:S02]  /*1cf0*/  @P3 IMAD.MOV.U32 R14, RZ, RZ, 0x7f800000 ;  /* 0x7f800000ff0e3424 */ /* 0x000fc400078e00ff */
[----:B------:R-:W-:Y:S01]  /*1d00*/  FMUL R16, R31, R34 ;  /* 0x000000221f107220 */ /* 0x000fe20000400000 */
[----:B------:R-:W-:-:S04]  /*1d10*/  IMAD.HI R20, R20, 0x2, RZ ;  /* 0x0000000214147827 */ /* 0x000fc800078e02ff */
[----:B------:R-:W-:Y:S01]  /*1d20*/  FMUL R17, R31, R17 ;  /* 0x000000111f117220 */ /* 0x000fe20000400000 */
[----:B------:R-:W-:Y:S01]  /*1d30*/  @P3 FFMA.FTZ R6, R15, R14, +INF ;  /* 0x7f8000000f063423 */ /* 0x000fe2000001000e */
[----:B------:R-:W-:Y:S01]  /*1d40*/  F2FP.BF16.F32.PACK_AB R14, R19, R22 ;  /* 0x00000016130e723e */ /* 0x000fe200000010ff */
[----:B------:R-:W-:Y:S01]  /*1d50*/  IMAD R25, R5, 0x2, R23 ;  /* 0x0000000205197824 */ /* 0x000fe200078e0217 */
[----:B------:R-:W-:Y:S02]  /*1d60*/  FSETP.NEU.AND P2, PT, R15, RZ, PT ;  /* 0x000000ff0f00720b */ /* 0x000fe40003f4d000 */
[----:B------:R-:W-:Y:S01]  /*1d70*/  IADD3.X R2, PT, PT, R20, UR5, R13, P4, P5 ;  /* 0x0000000514027c10 */ /* 0x000fe2000a7ea40d */
[----:B------:R-:W1:Y:S01]  /*1d80*/  LDCU UR4, c[0x0][0x3ec] ;  /* 0x00007d80ff0477ac */ /* 0x000e620008000800 */
[----:B------:R-:W-:Y:S02]  /*1d90*/  LEA R19, R5, R25, 0x1 ;  /* 0x0000001905137211 */ /* 0x000fe400078e08ff */
[----:B------:R-:W-:-:S02]  /*1da0*/  F2FP.BF16.F32.PACK_AB R12, R28, R21 ;  /* 0x000000151c0c723e */ /* 0x000fc400000010ff */
[----:B------:R-:W-:Y:S01]  /*1db0*/  F2FP.BF16.F32.PACK_AB R13, R29, R30 ;  /* 0x0000001e1d0d723e */ /* 0x000fe200000010ff */
[----:B------:R-:W-:Y:S01]  /*1dc0*/  IMAD R27, R5, 0x2, R19 ;  /* 0x00000002051b7824 */ /* 0x000fe200078e0213 */
[----:B------:R-:W-:Y:S01]  /*1dd0*/  F2FP.BF16.F32.PACK_AB R15, R16, R17 ;  /* 0x00000011100f723e */ /* 0x000fe200000010ff */
[----:B------:R-:W-:Y:S01]  /*1de0*/  BAR.SYNC.DEFER_BLOCKING 0x0 ;  /* 0x0000000000007b1d */ /* 0x000fe20000010000 */
[-C--:B------:R-:W-:Y:S01]  /*1df0*/  LEA R20, P3, R23, R18.reuse, 0x1 ;  /* 0x0000001217147211 */ /* 0x080fe200078608ff */
[----:B------:R-:W-:Y:S01]  /*1e00*/  IMAD R29, R5, 0x2, R27 ;  /* 0x00000002051d7824 */ /* 0x000fe200078e021b */
[----:B------:R-:W-:Y:S02]  /*1e10*/  LEA R16, P4, R25, R18, 0x1 ;  /* 0x0000001219107211 */ /* 0x000fe400078808ff */
[----:B------:R-:W-:Y:S02]  /*1e20*/  LEA.HI.X.SX32 R21, R23, R2, 0x1, P3 ;  /* 0x0000000217157211 */ /* 0x000fe400018f0eff */
[----:B------:R-:W-:-:S02]  /*1e30*/  LEA R22, P3, R19, R18, 0x1 ;  /* 0x0000001213167211 */ /* 0x000fc400078608ff */
[-C--:B------:R-:W-:Y:S01]  /*1e40*/  LEA.HI.X.SX32 R17, R25, R2.reuse, 0x1, P4 ;  /* 0x0000000219117211 */ /* 0x080fe200020f0eff */
[----:B-1----:R-:W-:Y:S01]  /*1e50*/  UIMAD UR4, UR7, UR4, URZ ;  /* 0x00000004070472a4 */ /* 0x002fe2000f8e02ff */
[----:B------:R-:W-:Y:S02]  /*1e60*/  LEA.HI.X.SX32 R23, R19, R2, 0x1, P3 ;  /* 0x0000000213177211 */ /* 0x000fe400018f0eff */
[----:B------:R-:W-:Y:S01]  /*1e70*/  LEA R19, R5, R29, 0x1 ;  /* 0x0000001d05137211 */ /* 0x000fe200078e08ff */
[----:B------:R-:W-:Y:S01]  /*1e80*/  USHF.L.U32 UR7, UR4, 0x2, URZ ;  /* 0x0000000204077899 */ /* 0x000fe200080006ff */
[----:B------:R-:W-:Y:S01]  /*1e90*/  LEA R24, P3, R27, R18, 0x1 ;  /* 0x000000121b187211 */ /* 0x000fe200078608ff */
[----:B------:R-:W-:Y:S01]  /*1ea0*/  UIMAD.WIDE UR4, UR4, 0x4, URZ ;  /* 0x00000004040478a5 */ /* 0x000fe2000f8e02ff */
[----:B0-----:R-:W-:Y:S01]  /*1eb0*/  PRMT R38, R9, 0x7632, R38 ;  /* 0x0000763209267816 */ /* 0x001fe20000000026 */
[----:B------:R-:W-:Y:S01]  /*1ec0*/  IMAD R31, R5, 0x2, R19 ;  /* 0x00000002051f7824 */ /* 0x000fe200078e0213 */
[----:B------:R-:W-:-:S02]  /*1ed0*/  LEA.HI.X.SX32 R25, R27, R2, 0x1, P3 ;  /* 0x000000021b197211 */ /* 0x000fc400018f0eff */
[C---:B------:R-:W-:Y:S02]  /*1ee0*/  LEA R26, P3, R29.reuse, R18, 0x1 ;  /* 0x000000121d1a7211 */ /* 0x040fe400078608ff */
[----:B------:R-:W-:Y:S01]  /*1ef0*/  PRMT R40, R10, 0x7632, R40 ;  /* 0x000076320a287816 */ /* 0x000fe20000000028 */
[----:B------:R0:W-:Y:S01]  /*1f00*/  STSM.16.M88.4 [R7], R12 ;  /* 0x0000000c07007844 */ /* 0x0001e20000000200 */
[----:B------:R-:W-:Y:S02]  /*1f10*/  LEA.HI.X.SX32 R27, R29, R2, 0x1, P3 ;  /* 0x000000021d1b7211 */ /* 0x000fe400018f0eff */
[----:B------:R-:W-:Y:S01]  /*1f20*/  PRMT R41, R11, 0x7632, R41 ;  /* 0x000076320b297816 */ /* 0x000fe20000000029 */
[----:B------:R-:W-:Y:S01]  /*1f30*/  BAR.SYNC.DEFER_BLOCKING 0x0 ;  /* 0x0000000000007b1d */ /* 0x000fe20000010000 */
[----:B------:R-:W-:Y:S02]  /*1f40*/  FSEL R3, R3, -INF , P1 ;  /* 0xff80000003037808 */ /* 0x000fe40000800000 */
[----:B------:R-:W-:-:S03]  /*1f50*/  LOP3.LUT R4, R4, 0x3f8, RZ, 0xc0, !PT ;  /* 0x000003f804047812 */ /* 0x000fc600078ec0ff */
[----:B------:R-:W-:Y:S01]  /*1f60*/  FFMA R58, R3, 0.69314718246459960938, R58 ;  /* 0x3f317218033a7823 */ /* 0x000fe2000000003a */
[C---:B------:R-:W-:Y:S01]  /*1f70*/  SHF.L.U32 R3, R46.reuse, 0x2, RZ ;  /* 0x000000022e037819 */ /* 0x040fe200000006ff */
[----:B------:R-:W-:-:S04]  /*1f80*/  IMAD.HI R46, R46, 0x4, RZ ;  /* 0x000000042e2e7827 */ /* 0x000fc800078e02ff */
[----:B0-----:R-:W-:-:S05]  /*1f90*/  IMAD R7, R5, 0x2, R31 ;  /* 0x0000000205077824 */ /* 0x001fca00078e021f */
[----:B------:R-:W-:-:S05]  /*1fa0*/  LEA R33, R5, R7, 0x1 ;  /* 0x0000000705217211 */ /* 0x000fca00078e08ff */
[C---:B------:R-:W-:Y:S01]  /*1fb0*/  IMAD R29, R5.reuse, 0x2, R33 ;  /* 0x00000002051d7824 */ /* 0x040fe200078e0221 */
[----:B------:R-:W0:Y:S03]  /*1fc0*/  LDS.128 R12, [R47] ;  /* 0x000000002f0c7984 */ /* 0x000e260000000c00 */
[----:B------:R-:W-:Y:S01]  /*1fd0*/  IMAD R35, R5, 0x2, R29 ;  /* 0x0000000205237824 */ /* 0x000fe200078e021d */
[----:B------:R1:W-:Y:S04]  /*1fe0*/  STG.E.U16 desc[UR10][R20.64], R8 ;  /* 0x0000000814007986 */ /* 0x0003e8000c10150a */
[----:B------:R2:W-:Y:S04]  /*1ff0*/  STG.E.U16 desc[UR10][R16.64], R9 ;  /* 0x0000000910007986 */ /* 0x0005e8000c10150a */
[----:B------:R3:W-:Y:S01]  /*2000*/  STG.E.U16 desc[UR10][R22.64], R10 ;  /* 0x0000000a16007986 */ /* 0x0007e2000c10150a */
[----:B-1----:R-:W-:-:S03]  /*2010*/  LEA R20, P4, R7, R18, 0x1 ;  /* 0x0000001207147211 */ /* 0x002fc600078808ff */
[----:B------:R1:W-:Y:S01]  /*2020*/  STG.E.U16 desc[UR10][R24.64], R11 ;  /* 0x0000000b18007986 */ /* 0x0003e2000c10150a */
[----:B--2---:R-:W-:Y:S02]  /*2030*/  PRMT R17, R8, 0x7632, R17 ;  /* 0x0000763208117816 */ /* 0x004fe40000000011 */
[----:B------:R-:W-:Y:S02]  /*2040*/  LEA R8, P3, R19, R18, 0x1 ;  /* 0x0000001213087211 */ /* 0x000fe400078608ff */
[-C--:B------:R-:W-:Y:S01]  /*2050*/  LEA.HI.X.SX32 R21, R7, R2.reuse, 0x1, P4 ;  /* 0x0000000207157211 */ /* 0x080fe200020f0eff */
[----:B------:R2:W-:Y:S01]  /*2060*/  STG.E.U16 desc[UR10][R26.64], R17 ;  /* 0x000000111a007986 */ /* 0x0005e2000c10150a */
[----:B------:R-:W-:Y:S02]  /*2070*/  LEA.HI.X.SX32 R9, R19, R2, 0x1, P3 ;  /* 0x0000000213097211 */ /* 0x000fe400018f0eff */
[----:B------:R-:W-:Y:S02]  /*2080*/  LEA R19, R5, R35, 0x1 ;  /* 0x0000002305137211 */ /* 0x000fe400078e08ff */
[-C--:B---3--:R-:W-:Y:S01]  /*2090*/  LEA R22, P3, R31, R18.reuse, 0x1 ;  /* 0x000000121f167211 */ /* 0x088fe200078608ff */
[----:B------:R3:W-:Y:S01]  /*20a0*/  STG.E.U16 desc[UR10][R8.64], R38 ;  /* 0x0000002608007986 */ /* 0x0007e2000c10150a */
[----:B------:R-:W-:Y:S01]  /*20b0*/  LEA R16, P5, R33, R18, 0x1 ;  /* 0x0000001221107211 */ /* 0x000fe200078a08ff */
[----:B------:R-:W-:Y:S01]  /*20c0*/  IMAD R37, R5, 0x2, R19 ;  /* 0x0000000205257824 */ /* 0x000fe200078e0213 */
[----:B------:R-:W-:-:S02]  /*20d0*/  LEA.HI.X.SX32 R23, R31, R2, 0x1, P3 ;  /* 0x000000021f177211 */ /* 0x000fc400018f0eff */
[----:B-1----:R-:W-:Y:S01]  /*20e0*/  LEA R24, P3, R29, R18, 0x1 ;  /* 0x000000121d187211 */ /* 0x002fe200078608ff */
[----:B------:R-:W-:Y:S01]  /*20f0*/  IMAD R7, R5, 0x2, R37 ;  /* 0x0000000205077824 */ /* 0x000fe200078e0225 */
[----:B--2---:R-:W-:Y:S01]  /*2100*/  LEA.HI.X.SX32 R17, R33, R2, 0x1, P5 ;  /* 0x0000000221117211 */ /* 0x004fe200028f0eff */
[----:B------:R-:W-:Y:S01]  /*2110*/  STG.E.U16 desc[UR10][R22.64], R40 ;  /* 0x0000002816007986 */ /* 0x000fe2000c10150a */
[-C--:B------:R-:W-:Y:S02]  /*2120*/  LEA R26, P4, R35, R18.reuse, 0x1 ;  /* 0x00000012231a7211 */ /* 0x080fe400078808ff */
[----:B------:R-:W-:Y:S01]  /*2130*/  LEA R39, R5, R7, 0x1 ;  /* 0x0000000705277211 */ /* 0x000fe200078e08ff */
[----:B------:R-:W-:Y:S01]  /*2140*/  STG.E.U16 desc[UR10][R20.64], R41 ;  /* 0x0000002914007986 */ /* 0x000fe2000c10150a */
[----:B------:R-:W-:Y:S02]  /*2150*/  LEA R10, P5, R19, R18, 0x1 ;  /* 0x00000012130a7211 */ /* 0x000fe400078a08ff */
[-C--:B------:R-:W-:Y:S01]  /*2160*/  LEA.HI.X.SX32 R25, R29, R2.reuse, 0x1, P3 ;  /* 0x000000021d197211 */ /* 0x080fe200018f0eff */
[----:B------:R-:W-:Y:S01]  /*2170*/  IMAD R5, R5, 0x2, R39 ;  /* 0x0000000205057824 */ /* 0x000fe200078e0227 */
[-C--:B------:R-:W-:Y:S01]  /*2180*/  LEA.HI.X.SX32 R27, R35, R2.reuse, 0x1, P4 ;  /* 0x00000002231b7211 */ /* 0x080fe200020f0eff */
[----:B0-----:R-:W-:Y:S01]  /*2190*/  STG.E.U16 desc[UR10][R16.64], R12 ;  /* 0x0000000c10007986 */ /* 0x001fe2000c10150a */
[----:B------:R-:W-:Y:S01]  /*21a0*/  LEA.HI.X.SX32 R11, R19, R2, 0x1, P5 ;  /* 0x00000002130b7211 */ /* 0x000fe200028f0eff */
[----:B------:R-:W0:Y:S01]  /*21b0*/  LDC.64 R34, c[0x0][0x3a0] ;  /* 0x0000e800ff227b82 */ /* 0x000e220000000a00 */
[-C--:B------:R-:W-:Y:S01]  /*21c0*/  LEA R30, P3, R37, R18.reuse, 0x1 ;  /* 0x00000012251e7211 */ /* 0x080fe200078608ff */
[----:B------:R-:W-:Y:S01]  /*21d0*/  STG.E.U16 desc[UR10][R24.64], R13 ;  /* 0x0000000d18007986 */ /* 0x000fe2000c10150a */
[----:B------:R-:W-:-:S02]  /*21e0*/  LEA R32, P4, R7, R18, 0x1 ;  /* 0x0000001207207211 */ /* 0x000fc400078808ff */
[-C--:B------:R-:W-:Y:S01]  /*21f0*/  LEA R28, P5, R39, R18.reuse, 0x1 ;  /* 0x00000012271c7211 */ /* 0x080fe200078a08ff */
[----:B------:R-:W-:Y:S01]  /*2200*/  STG.E.U16 desc[UR10][R26.64], R14 ;  /* 0x0000000e1a007986 */ /* 0x000fe2000c10150a */
[----:B------:R-:W-:Y:S02]  /*2210*/  LEA R18, P6, R5, R18, 0x1 ;  /* 0x0000001205127211 */ /* 0x000fe400078c08ff */
[-C--:B------:R-:W-:Y:S01]  /*2220*/  LEA.HI.X.SX32 R31, R37, R2.reuse, 0x1, P3 ;  /* 0x00000002251f7211 */ /* 0x080fe200018f0eff */
[----:B------:R-:W-:Y:S01]  /*2230*/  STG.E.U16 desc[UR10][R10.64], R15 ;  /* 0x0000000f0a007986 */ /* 0x000fe2000c10150a */
[-C--:B------:R-:W-:Y:S02]  /*2240*/  LEA.HI.X.SX32 R33, R7, R2.reuse, 0x1, P4 ;  /* 0x0000000207217211 */ /* 0x080fe400020f0eff */
[-C--:B------:R-:W-:Y:S02]  /*2250*/  LEA.HI.X.SX32 R29, R39, R2.reuse, 0x1, P5 ;  /* 0x00000002271d7211 */ /* 0x080fe400028f0eff */
[----:B------:R-:W-:-:S02]  /*2260*/  LEA.HI.X.SX32 R19, R5, R2, 0x1, P6 ;  /* 0x0000000205137211 */ /* 0x000fc400030f0eff */
[----:B------:R-:W-:Y:S02]  /*2270*/  PRMT R2, R12, 0x7632, R2 ;  /* 0x000076320c027816 */ /* 0x000fe40000000002 */
[----:B------:R-:W-:Y:S02]  /*2280*/  PRMT R7, R13, 0x7632, R7 ;  /* 0x000076320d077816 */ /* 0x000fe40000000007 */
[----:B---3--:R-:W-:Y:S01]  /*2290*/  PRMT R9, R14, 0x7632, R9 ;  /* 0x000076320e097816 */ /* 0x008fe20000000009 */
[----:B------:R0:W-:Y:S01]  /*22a0*/  STG.E.U16 desc[UR10][R30.64], R2 ;  /* 0x000000021e007986 */ /* 0x0001e2000c10150a */
[----:B------:R-:W-:Y:S02]  /*22b0*/  PRMT R8, R15, 0x7632, R8 ;  /* 0x000076320f087816 */ /* 0x000fe40000000008 */
[----:B------:R-:W-:Y:S01]  /*22c0*/  FSEL R5, R6, -INF , P2 ;  /* 0xff80000006057808 */ /* 0x000fe20001000000 */
[----:B------:R1:W-:Y:S04]  /*22d0*/  STG.E.U16 desc[UR10][R32.64], R7 ;  /* 0x0000000720007986 */ /* 0x0003e8000c10150a */
[----:B------:R1:W-:Y:S01]  /*22e0*/  STG.E.U16 desc[UR10][R28.64], R9 ;  /* 0x000000091c007986 */ /* 0x0003e2000c10150a */
[----:B------:R-:W-:-:S03]  /*22f0*/  FFMA R59, R5, 0.69314718246459960938, R36 ;  /* 0x3f317218053b7823 */ /* 0x000fc60000000024 */
[----:B------:R1:W-:Y:S01]  /*2300*/  STG.E.U16 desc[UR10][R18.64], R8 ;  /* 0x0000000812007986 */ /* 0x0003e2000c10150a */
[----:B------:R-:W-:Y:S01]  /*2310*/  BAR.SYNC.DEFER_BLOCKING 0x0 ;  /* 0x0000000000007b1d */ /* 0x000fe20000010000 */
[----:B0-----:R-:W-:-:S04]  /*2320*/  IADD3 R2, P1, P2, R3, UR7, R34 ;  /* 0x0000000703027c10 */ /* 0x001fc8000fa3e022 */
[----:B------:R-:W-:Y:S01]  /*2330*/  IADD3.X R3, PT, PT, R46, UR5, R35, P1, P2 ;  /* 0x000000052e037c10 */ /* 0x000fe20008fe4423 */
[----:B------:R1:W-:Y:S02]  /*2340*/  STS.64 [R4+UR6], R58 ;  /* 0x0000003a04007988 */ /* 0x0003e40008000a06 */
[----:B------:R-:W-:Y:S06]  /*2350*/  BAR.SYNC.DEFER_BLOCKING 0x0 ;  /* 0x0000000000007b1d */ /* 0x000fec0000010000 */
[----:B------:R-:W-:Y:S05]  /*2360*/  @P0 EXIT ;  /* 0x000000000000094d */ /* 0x000fea0003800000 */
[----:B------:R-:W0:Y:S04]  /*2370*/  LDS R5, [R0] ;  /* 0x0000000000057984 */ /* 0x000e280000000800 */
[----:B0-----:R-:W-:Y:S01]  /*2380*/  STG.E desc[UR10][R2.64], R5 ;  /* 0x0000000502007986 */ /* 0x001fe2000c10190a */
[----:B------:R-:W-:Y:S05]  /*2390*/  EXIT ;  /* 0x000000000000794d */ /* 0x000fea0003800000 */
.L_x_2:
[----:B------:R-:W-:-:S00]  /*23a0*/  BRA `(.L_x_2) ;  /* 0xfffffffc00fc7947 */ /* 0x000fc0000383ffff */
[----:B------:R-:W-:-:S00]  /*23b0*/  NOP ;  /* 0x0000000000007918 */ /* 0x000fc00000000000 */
        /* <DEDUP_REMOVED lines=12> */
.L_x_3:


//--------------------- .nv.global.init           --------------------------
	.section	.nv.global.init,"aw",@progbits
.nv.global.init:
	.type		_$_str,@object
	.size		_$_str,(.L_0 - _$_str)
_$_str:
        /*0000*/ 	.byte	0x5f, 0x5f, 0x43, 0x55, 0x44, 0x41, 0x5f, 0x46, 0x54, 0x5a, 0x00
.L_0:


//--------------------- .nv.shared.attn_fwd       --------------------------
	.section	.nv.shared.attn_fwd,"aw",@nobits
	.sectionflags	@""
	.align	16
	.zero		1024


//--------------------- .nv.shared.reserved.0     --------------------------
	.section	.nv.shared.reserved.0,"aw",@nobits
	.weak		__nv_reservedSMEM_offset_0_alias
	.size		__nv_reservedSMEM_offset_0_alias, 0, 64
	.other		__nv_reservedSMEM_offset_0_alias,@"STO_CUDA_RESERVED_SHARED STV_DEFAULT"
__nv_reservedSMEM_offset_0_alias:
	.zero		0
	.zero		64


//--------------------- .nv.constant0.attn_fwd    --------------------------
	.section	.nv.constant0.attn_fwd,"a",@progbits
	.sectionflags	@""
	.align	4
.nv.constant0.attn_fwd:
	.zero		1032


//--------------------- SYMBOLS --------------------------

	.type		.nv.reservedSmem.offset0,@object
	.size		.nv.reservedSmem.offset0,0x4
	.type		.nv.reservedSmem.cap,@object
	.size		.nv.reservedSmem.cap,0x4
